// auto-generated by cutlass_sweep.gemm — config: {"arch": "sm_90", "cluster_m": 2, "cluster_n": 2, "dtype": "bf16", "dtype_b": "bf16", "layout": "nt", "stages": 0, "tile_k": 128, "tile_m": 64, "tile_n": 64}
#include "cutlass/cutlass.h"
#include "cutlass/gemm/collective/collective_builder.hpp"
#include "cutlass/gemm/device/gemm_universal_adapter.h"
#include "cutlass/gemm/kernel/gemm_universal.hpp"
#include "cutlass/epilogue/collective/collective_builder.hpp"

using ElemA = cutlass::bfloat16_t;
using ElemB = cutlass::bfloat16_t;
using ElemCD = cutlass::bfloat16_t;
using Acc  = float;
using TileShape    = cute::Shape<cute::_64, cute::_64, cute::_128>;
using ClusterShape = cute::Shape<cute::_2, cute::_2, cute::_1>;

using CollectiveEpilogue = typename cutlass::epilogue::collective::CollectiveBuilder<
    cutlass::arch::Sm90, cutlass::arch::OpClassTensorOp,
    TileShape, ClusterShape,
    cutlass::epilogue::collective::EpilogueTileAuto,
    Acc, Acc,
    ElemCD, cutlass::layout::RowMajor, 128 / cutlass::sizeof_bits<ElemCD>::value,
    ElemCD, cutlass::layout::RowMajor, 128 / cutlass::sizeof_bits<ElemCD>::value,
    cutlass::epilogue::collective::EpilogueScheduleAuto
  >::CollectiveOp;

using CollectiveMainloop = typename cutlass::gemm::collective::CollectiveBuilder<
    cutlass::arch::Sm90, cutlass::arch::OpClassTensorOp,
    ElemA, cutlass::layout::RowMajor, 128 / cutlass::sizeof_bits<ElemA>::value,
    ElemB, cutlass::layout::ColumnMajor, 128 / cutlass::sizeof_bits<ElemB>::value,
    Acc,
    TileShape, ClusterShape,
    cutlass::gemm::collective::StageCountAutoCarveout<static_cast<int>(sizeof(typename CollectiveEpilogue::SharedStorage))>,
    cutlass::gemm::collective::KernelScheduleAuto
  >::CollectiveOp;

using GemmKernel = cutlass::gemm::kernel::GemmUniversal<
    cute::Shape<int,int,int,int>,
    CollectiveMainloop,
    CollectiveEpilogue
>;
using Gemm = cutlass::gemm::device::GemmUniversalAdapter<GemmKernel>;

// Force the device kernel symbol into the cubin without needing a host main.
auto* _anchor = &cutlass::device_kernel<GemmKernel>;


// ===== COMPILED SASS (sm_90a) =====

	.target	sm_90a

	.elftype	@"ET_EXEC"


//--------------------- .note.nv.tkinfo           --------------------------
	.section	.note.nv.tkinfo,"",@"SHT_NOTE"
	.sectionflags	@"SHF_NOTE_NV_TKINFO"
	.tkinfo
        /*0018*/ 	.word	0x00000002
        /*0030*/ 	.string	""
        /*0030*/ 	.string	"ptxas"
        /*0030*/ 	.string	"Cuda compilation tools, release 13.0, V13.0.88"
        /*0030*/ 	.string	"Build cuda_13.0.r13.0/compiler.36424714_0"
        /*0030*/ 	.string	"-arch sm_90a -m 64 "



//--------------------- .note.nv.cuinfo           --------------------------
	.section	.note.nv.cuinfo,"",@"SHT_NOTE"
	.sectionflags	@"SHF_NOTE_NV_CUINFO"
        /*0018*/ 	.short	0x0002
        /*001a*/ 	.short	0x005a
        /*001c*/ 	.short	0x0082
	.zero		2


//--------------------- .nv.info                  --------------------------
	.section	.nv.info,"",@"SHT_CUDA_INFO"
	.align	4


	//----- nvinfo : EIATTR_REGCOUNT
	.align		4
        /*0000*/ 	.byte	0x04, 0x2f
        /*0002*/ 	.short	(.L_15 - .L_14)
	.align		4
.L_14:
        /*0004*/ 	.word	index@(_ZN7cutlass13device_kernelINS_4gemm6kernel13GemmUniversalIN4cute5tupleIJiiiiEEENS1_10collective13CollectiveMmaINS1_34MainloopSm90TmaGmmaWarpSpecializedILi7ENS5_IJNS4_1CILi2EEESB_NSA_ILi1EEEEEENS1_32KernelTmaWarpSpecializedPingpongEEENS5_IJNSA_ILi64EEESG_NSA_ILi128EEEEEENS_10bfloat16_tENS5_IJlSC_lEEESJ_SK_NS4_8TiledMMAINS4_8MMA_AtomIJNS4_4SM904GMMA27MMA_64x64x16_F32BF16BF16_SSILNSO_5MajorE0ELSQ_0ELNSO_7ScaleInE1ELSR_1EEEEEENS4_6LayoutINS5_IJSC_SC_SC_EEENS5_IJNSA_ILi0EEESW_SW_EEEEENS5_IJNS4_10UnderscoreESZ_SZ_EEEEENS4_23SM90_TMA_LOAD_MULTICASTENS4_14ComposedLayoutINS4_7SwizzleILi3ELi4ELi3EEENS4_18smem_ptr_flag_bitsILi16EEENSU_INS5_IJNSA_ILi8EEESG_EEENS5_IJSG_SC_EEEEEEEvNS4_8identityES12_S1C_vS1D_EENS_8epilogue10collective6detail29Sm90TmaWarpSpecializedAdapterINS1G_15DefaultEpilogueISJ_SK_SK_NS1F_6thread17LinearCombinationISJ_Li1EffLNS1K_9ScaleType4KindE0ELNS_15FloatRoundStyleE2ESJ_EENS1_15EpilogueDefaultEEEEEvvEEEEvNT_6ParamsE)
        /*0008*/ 	.word	0x000000a8


	//----- nvinfo : EIATTR_FRAME_SIZE
	.align		4
.L_15:
        /*000c*/ 	.byte	0x04, 0x11
        /*000e*/ 	.short	(.L_17 - .L_16)
	.align		4
.L_16:
        /*0010*/ 	.word	index@(_ZN7cutlass13device_kernelINS_4gemm6kernel13GemmUniversalIN4cute5tupleIJiiiiEEENS1_10collective13CollectiveMmaINS1_34MainloopSm90TmaGmmaWarpSpecializedILi7ENS5_IJNS4_1CILi2EEESB_NSA_ILi1EEEEEENS1_32KernelTmaWarpSpecializedPingpongEEENS5_IJNSA_ILi64EEESG_NSA_ILi128EEEEEENS_10bfloat16_tENS5_IJlSC_lEEESJ_SK_NS4_8TiledMMAINS4_8MMA_AtomIJNS4_4SM904GMMA27MMA_64x64x16_F32BF16BF16_SSILNSO_5MajorE0ELSQ_0ELNSO_7ScaleInE1ELSR_1EEEEEENS4_6LayoutINS5_IJSC_SC_SC_EEENS5_IJNSA_ILi0EEESW_SW_EEEEENS5_IJNS4_10UnderscoreESZ_SZ_EEEEENS4_23SM90_TMA_LOAD_MULTICASTENS4_14ComposedLayoutINS4_7SwizzleILi3ELi4ELi3EEENS4_18smem_ptr_flag_bitsILi16EEENSU_INS5_IJNSA_ILi8EEESG_EEENS5_IJSG_SC_EEEEEEEvNS4_8identityES12_S1C_vS1D_EENS_8epilogue10collective6detail29Sm90TmaWarpSpecializedAdapterINS1G_15DefaultEpilogueISJ_SK_SK_NS1F_6thread17LinearCombinationISJ_Li1EffLNS1K_9ScaleType4KindE0ELNS_15FloatRoundStyleE2ESJ_EENS1_15EpilogueDefaultEEEEEvvEEEEvNT_6ParamsE)
        /*0014*/ 	.word	0x00000008


	//----- nvinfo : EIATTR_MIN_STACK_SIZE
	.align		4
.L_17:
        /*0018*/ 	.byte	0x04, 0x12
        /*001a*/ 	.short	(.L_19 - .L_18)
	.align		4
.L_18:
        /*001c*/ 	.word	index@(_ZN7cutlass13device_kernelINS_4gemm6kernel13GemmUniversalIN4cute5tupleIJiiiiEEENS1_10collective13CollectiveMmaINS1_34MainloopSm90TmaGmmaWarpSpecializedILi7ENS5_IJNS4_1CILi2EEESB_NSA_ILi1EEEEEENS1_32KernelTmaWarpSpecializedPingpongEEENS5_IJNSA_ILi64EEESG_NSA_ILi128EEEEEENS_10bfloat16_tENS5_IJlSC_lEEESJ_SK_NS4_8TiledMMAINS4_8MMA_AtomIJNS4_4SM904GMMA27MMA_64x64x16_F32BF16BF16_SSILNSO_5MajorE0ELSQ_0ELNSO_7ScaleInE1ELSR_1EEEEEENS4_6LayoutINS5_IJSC_SC_SC_EEENS5_IJNSA_ILi0EEESW_SW_EEEEENS5_IJNS4_10UnderscoreESZ_SZ_EEEEENS4_23SM90_TMA_LOAD_MULTICASTENS4_14ComposedLayoutINS4_7SwizzleILi3ELi4ELi3EEENS4_18smem_ptr_flag_bitsILi16EEENSU_INS5_IJNSA_ILi8EEESG_EEENS5_IJSG_SC_EEEEEEEvNS4_8identityES12_S1C_vS1D_EENS_8epilogue10collective6detail29Sm90TmaWarpSpecializedAdapterINS1G_15DefaultEpilogueISJ_SK_SK_NS1F_6thread17LinearCombinationISJ_Li1EffLNS1K_9ScaleType4KindE0ELNS_15FloatRoundStyleE2ESJ_EENS1_15EpilogueDefaultEEEEEvvEEEEvNT_6ParamsE)
        /*0020*/ 	.word	0x00000008
.L_19:


//--------------------- .nv.compat                --------------------------
	.section	.nv.compat,"",@"SHT_CUDA_COMPAT_INFO"
	.align	4
        /*0000*/ 	.byte	0x02, 0x09, 0x01, 0x00, 0x02, 0x02, 0x04, 0x00, 0x02, 0x05, 0x05, 0x00, 0x03, 0x07, 0x01, 0x01
        /*0010*/ 	.byte	0x02, 0x03, 0x01, 0x00, 0x02, 0x06, 0x01, 0x00, 0x04, 0x0b, 0x08, 0x00, 0x00, 0x00, 0x00, 0x00
        /*0020*/ 	.byte	0x00, 0x00, 0x00, 0x00


//--------------------- .nv.info._ZN7cutlass13device_kernelINS_4gemm6kernel13GemmUniversalIN4cute5tupleIJiiiiEEENS1_10collective13CollectiveMmaINS1_34MainloopSm90TmaGmmaWarpSpecializedILi7ENS5_IJNS4_1CILi2EEESB_NSA_ILi1EEEEEENS1_32KernelTmaWarpSpecializedPingpongEEENS5_IJNSA_ILi64EEESG_NSA_ILi128EEEEEENS_10bfloat16_tENS5_IJlSC_lEEESJ_SK_NS4_8TiledMMAINS4_8MMA_AtomIJNS4_4SM904GMMA27MMA_64x64x16_F32BF16BF16_SSILNSO_5MajorE0ELSQ_0ELNSO_7ScaleInE1ELSR_1EEEEEENS4_6LayoutINS5_IJSC_SC_SC_EEENS5_IJNSA_ILi0EEESW_SW_EEEEENS5_IJNS4_10UnderscoreESZ_SZ_EEEEENS4_23SM90_TMA_LOAD_MULTICASTENS4_14ComposedLayoutINS4_7SwizzleILi3ELi4ELi3EEENS4_18smem_ptr_flag_bitsILi16EEENSU_INS5_IJNSA_ILi8EEESG_EEENS5_IJSG_SC_EEEEEEEvNS4_8identityES12_S1C_vS1D_EENS_8epilogue10collective6detail29Sm90TmaWarpSpecializedAdapterINS1G_15DefaultEpilogueISJ_SK_SK_NS1F_6thread17LinearCombinationISJ_Li1EffLNS1K_9ScaleType4KindE0ELNS_15FloatRoundStyleE2ESJ_EENS1_15EpilogueDefaultEEEEEvvEEEEvNT_6ParamsE --------------------------
	.section	.nv.info._ZN7cutlass13device_kernelINS_4gemm6kernel13GemmUniversalIN4cute5tupleIJiiiiEEENS1_10collective13CollectiveMmaINS1_34MainloopSm90TmaGmmaWarpSpecializedILi7ENS5_IJNS4_1CILi2EEESB_NSA_ILi1EEEEEENS1_32KernelTmaWarpSpecializedPingpongEEENS5_IJNSA_ILi64EEESG_NSA_ILi128EEEEEENS_10bfloat16_tENS5_IJlSC_lEEESJ_SK_NS4_8TiledMMAINS4_8MMA_AtomIJNS4_4SM904GMMA27MMA_64x64x16_F32BF16BF16_SSILNSO_5MajorE0ELSQ_0ELNSO_7ScaleInE1ELSR_1EEEEEENS4_6LayoutINS5_IJSC_SC_SC_EEENS5_IJNSA_ILi0EEESW_SW_EEEEENS5_IJNS4_10UnderscoreESZ_SZ_EEEEENS4_23SM90_TMA_LOAD_MULTICASTENS4_14ComposedLayoutINS4_7SwizzleILi3ELi4ELi3EEENS4_18smem_ptr_flag_bitsILi16EEENSU_INS5_IJNSA_ILi8EEESG_EEENS5_IJSG_SC_EEEEEEEvNS4_8identityES12_S1C_vS1D_EENS_8epilogue10collective6detail29Sm90TmaWarpSpecializedAdapterINS1G_15DefaultEpilogueISJ_SK_SK_NS1F_6thread17LinearCombinationISJ_Li1EffLNS1K_9ScaleType4KindE0ELNS_15FloatRoundStyleE2ESJ_EENS1_15EpilogueDefaultEEEEEvvEEEEvNT_6ParamsE,"",@"SHT_CUDA_INFO"
	.sectionflags	@""
	.align	4


	//----- nvinfo : EIATTR_CUDA_API_VERSION
	.align		4
        /*0000*/ 	.byte	0x04, 0x37
        /*0002*/ 	.short	(.L_21 - .L_20)
.L_20:
        /*0004*/ 	.word	0x00000082


	//----- nvinfo : EIATTR_KPARAM_INFO
	.align		4
.L_21:
        /*0008*/ 	.byte	0x04, 0x17
        /*000a*/ 	.short	(.L_23 - .L_22)
.L_22:
        /*000c*/ 	.word	0x00000000
        /*0010*/ 	.short	0x0000
        /*0012*/ 	.short	0x0070
        /*0014*/ 	.byte	0x00, 0xf0, 0x01, 0x10


	//----- nvinfo : EIATTR_SPARSE_MMA_MASK
	.align		4
.L_23:
        /*0018*/ 	.byte	0x03, 0x50
        /*001a*/ 	.short	0x0000


	//----- nvinfo : EIATTR_MAXREG_COUNT
	.align		4
        /*001c*/ 	.byte	0x03, 0x1b
        /*001e*/ 	.short	0x00a8


	//----- nvinfo : EIATTR_NUM_BARRIERS
	.align		4
        /*0020*/ 	.byte	0x02, 0x4c
        /*0022*/ 	.byte	0x01
	.zero		1


	//----- nvinfo : EIATTR_EXTERNS
	.align		4
        /*0024*/ 	.byte	0x04, 0x0f
        /*0026*/ 	.short	(.L_25 - .L_24)


	//   ....[0]....
	.align		4
.L_24:
        /*0028*/ 	.word	index@(__assertfail)


	//----- nvinfo : EIATTR_ANNOTATIONS
	.align		4
.L_25:
        /*002c*/ 	.byte	0x04, 0x55
        /*002e*/ 	.short	(.L_27 - .L_26)


	//   ....[0]....
.L_26:
        /*0030*/ 	.word	0x00000001
        /*0034*/ 	.byte	0x10, 0x0e, 0x00, 0x00, 0x01, 0x00, 0x00, 0x00, 0xe0, 0x14, 0x00, 0x00, 0x01, 0x00, 0x00, 0x00
        /*0044*/ 	.byte	0xb0, 0x49, 0x00, 0x00, 0x01, 0x00, 0x00, 0x00, 0xb0, 0x57, 0x00, 0x00


	//----- nvinfo : EIATTR_MERCURY_ISA_VERSION
	.align		4
.L_27:
        /*0050*/ 	.byte	0x03, 0x5f
        /*0052*/ 	.short	0x0101


	//----- nvinfo : EIATTR_INT_WARP_WIDE_INSTR_OFFSETS
	.align		4
        /*0054*/ 	.byte	0x04, 0x31
        /*0056*/ 	.short	(.L_29 - .L_28)


	//   ....[0]....
.L_28:
        /*0058*/ 	.word	0x00000550


	//   ....[1]....
        /*005c*/ 	.word	0x00000570


	//   ....[2]....
        /*0060*/ 	.word	0x00000590


	//   ....[3]....
        /*0064*/ 	.word	0x00000650


	//   ....[4]....
        /*0068*/ 	.word	0x00000670


	//   ....[5]....
        /*006c*/ 	.word	0x000006d0


	//   ....[6]....
        /*0070*/ 	.word	0x000007e0


	//   ....[7]....
        /*0074*/ 	.word	0x00000810


	//----- nvinfo : EIATTR_COOP_GROUP_MASK_REGIDS
	.align		4
.L_29:
        /*0078*/ 	.byte	0x04, 0x29
        /*007a*/ 	.short	(.L_31 - .L_30)


	//   ....[0]....
.L_30:
        /*007c*/ 	.word	0xffffffff


	//   ....[1]....
        /*0080*/ 	.word	0xffffffff


	//   ....[2]....
        /*0084*/ 	.word	0xffffffff


	//   ....[3]....
        /*0088*/ 	.word	0xffffffff


	//   ....[4]....
        /*008c*/ 	.word	0xffffffff


	//   ....[5]....
        /*0090*/ 	.word	0xffffffff


	//   ....[6]....
        /*0094*/ 	.word	0xffffffff


	//----- nvinfo : EIATTR_COOP_GROUP_INSTR_OFFSETS
	.align		4
.L_31:
        /*0098*/ 	.byte	0x04, 0x28
        /*009a*/ 	.short	(.L_33 - .L_32)


	//   ....[0]....
.L_32:
        /*009c*/ 	.word	0x00000070


	//   ....[1]....
        /*00a0*/ 	.word	0x00000080


	//   ....[2]....
        /*00a4*/ 	.word	0x00000140


	//   ....[3]....
        /*00a8*/ 	.word	0x00000330


	//   ....[4]....
        /*00ac*/ 	.word	0x00000370


	//   ....[5]....
        /*00b0*/ 	.word	0x000003f0


	//   ....[6]....
        /*00b4*/ 	.word	0x000009c0


	//----- nvinfo : EIATTR_REG_RECONFIG
	.align		4
.L_33:
        /*00b8*/ 	.byte	0x01, 0x54
	.zero		2


	//----- nvinfo : EIATTR_SYSCALL_OFFSETS
	.align		4
        /*00bc*/ 	.byte	0x04, 0x46
        /*00be*/ 	.short	(.L_35 - .L_34)


	//   ....[0]....
.L_34:
        /*00c0*/ 	.word	0x000019d0


	//----- nvinfo : EIATTR_MBARRIER_INSTR_OFFSETS
	.align		4
.L_35:
        /*00c4*/ 	.byte	0x04, 0x39
        /*00c6*/ 	.short	(.L_37 - .L_36)


	//   ....[0]....
.L_36:
        /*00c8*/ 	.word	0x00000240
        /*00cc*/ 	.word	0x000000ff
        /*00d0*/ 	.word	0x00000000
        /*00d4*/ 	.short	0x0100
        /*00d6*/ 	.byte	0x08
	.zero		1


	//   ....[1]....
        /*00d8*/ 	.word	0x00000250
        /*00dc*/ 	.word	0x000000ff
        /*00e0*/ 	.word	0x00000038
        /*00e4*/ 	.short	0x0100
        /*00e6*/ 	.byte	0x08
	.zero		1


	//   ....[2]....
        /*00e8*/ 	.word	0x00000260
        /*00ec*/ 	.word	0x000000ff
        /*00f0*/ 	.word	0x00000008
        /*00f4*/ 	.short	0x0100
        /*00f6*/ 	.byte	0x08
	.zero		1


	//   ....[3]....
        /*00f8*/ 	.word	0x00000270
        /*00fc*/ 	.word	0x000000ff
        /*0100*/ 	.word	0x00000040
        /*0104*/ 	.short	0x0100
        /*0106*/ 	.byte	0x08
	.zero		1


	//   ....[4]....
        /*0108*/ 	.word	0x00000280
        /*010c*/ 	.word	0x000000ff
        /*0110*/ 	.word	0x00000010
        /*0114*/ 	.short	0x0100
        /*0116*/ 	.byte	0x08
	.zero		1


	//   ....[5]....
        /*0118*/ 	.word	0x00000290
        /*011c*/ 	.word	0x000000ff
        /*0120*/ 	.word	0x00000048
        /*0124*/ 	.short	0x0100
        /*0126*/ 	.byte	0x08
	.zero		1


	//   ....[6]....
        /*0128*/ 	.word	0x000002a0
        /*012c*/ 	.word	0x000000ff
        /*0130*/ 	.word	0x00000018
        /*0134*/ 	.short	0x0100
        /*0136*/ 	.byte	0x08
	.zero		1


	//   ....[7]....
        /*0138*/ 	.word	0x000002b0
        /*013c*/ 	.word	0x000000ff
        /*0140*/ 	.word	0x00000050
        /*0144*/ 	.short	0x0100
        /*0146*/ 	.byte	0x08
	.zero		1


	//   ....[8]....
        /*0148*/ 	.word	0x000002c0
        /*014c*/ 	.word	0x000000ff
        /*0150*/ 	.word	0x00000020
        /*0154*/ 	.short	0x0100
        /*0156*/ 	.byte	0x08
	.zero		1


	//   ....[9]....
        /*0158*/ 	.word	0x000002d0
        /*015c*/ 	.word	0x000000ff
        /*0160*/ 	.word	0x00000058
        /*0164*/ 	.short	0x0100
        /*0166*/ 	.byte	0x08
	.zero		1


	//   ....[10]....
        /*0168*/ 	.word	0x000002e0
        /*016c*/ 	.word	0x000000ff
        /*0170*/ 	.word	0x00000028
        /*0174*/ 	.short	0x0100
        /*0176*/ 	.byte	0x08
	.zero		1


	//   ....[11]....
        /*0178*/ 	.word	0x000002f0
        /*017c*/ 	.word	0x000000ff
        /*0180*/ 	.word	0x00000060
        /*0184*/ 	.short	0x0100
        /*0186*/ 	.byte	0x08
	.zero		1


	//   ....[12]....
        /*0188*/ 	.word	0x00000300
        /*018c*/ 	.word	0x000000ff
        /*0190*/ 	.word	0x00000030
        /*0194*/ 	.short	0x0100
        /*0196*/ 	.byte	0x08
	.zero		1


	//   ....[13]....
        /*0198*/ 	.word	0x00000310
        /*019c*/ 	.word	0x000000ff
        /*01a0*/ 	.word	0x00000068
        /*01a4*/ 	.short	0x0100
        /*01a6*/ 	.byte	0x08
	.zero		1


	//   ....[14]....
        /*01a8*/ 	.word	0x00000860
        /*01ac*/ 	.word	0x000000ff
        /*01b0*/ 	.word	0x000000a0
        /*01b4*/ 	.short	0x0100
        /*01b6*/ 	.byte	0x08
	.zero		1


	//   ....[15]....
        /*01b8*/ 	.word	0x000008f0
        /*01bc*/ 	.word	0x000000ff
        /*01c0*/ 	.word	0x000000a8
        /*01c4*/ 	.short	0x0100
        /*01c6*/ 	.byte	0x08
	.zero		1


	//   ....[16]....
        /*01c8*/ 	.word	0x00000940
        /*01cc*/ 	.word	0x000000ff
        /*01d0*/ 	.word	0x00000080
        /*01d4*/ 	.short	0x0100
        /*01d6*/ 	.byte	0x09
	.zero		1


	//   ....[17]....
        /*01d8*/ 	.word	0x00000950
        /*01dc*/ 	.word	0x000000ff
        /*01e0*/ 	.word	0x00000088
        /*01e4*/ 	.short	0x0100
        /*01e6*/ 	.byte	0x09
	.zero		1


	//   ....[18]....
        /*01e8*/ 	.word	0x00000960
        /*01ec*/ 	.word	0x000000ff
        /*01f0*/ 	.word	0x00000090
        /*01f4*/ 	.short	0x0100
        /*01f6*/ 	.byte	0x09
	.zero		1


	//   ....[19]....
        /*01f8*/ 	.word	0x00000970
        /*01fc*/ 	.word	0x000000ff
        /*0200*/ 	.word	0x00000098
        /*0204*/ 	.short	0x0100
        /*0206*/ 	.byte	0x09
	.zero		1


	//   ....[20]....
        /*0208*/ 	.word	0x00001890
        /*020c*/ 	.word	0x000000ff
        /*0210*/ 	.word	0xfffffff8
        /*0214*/ 	.short	0x010a
        /*0216*/ 	.byte	0x2b
	.zero		1


	//   ....[21]....
        /*0218*/ 	.word	0x00001a50
        /*021c*/ 	.word	0x00000003
        /*0220*/ 	.word	0x00000000
        /*0224*/ 	.short	0x010a
        /*0226*/ 	.byte	0x3f
	.zero		1


	//   ....[22]....
        /*0228*/ 	.word	0x00001a90
        /*022c*/ 	.word	0x00000003
        /*0230*/ 	.word	0x00000000
        /*0234*/ 	.short	0x010a
        /*0236*/ 	.byte	0x3f
	.zero		1


	//   ....[23]....
        /*0238*/ 	.word	0x00001f50
        /*023c*/ 	.word	0x000000ff
        /*0240*/ 	.word	0x00000000
        /*0244*/ 	.short	0x010a
        /*0246*/ 	.byte	0x04
	.zero		1


	//   ....[24]....
        /*0248*/ 	.word	0x00001f90
        /*024c*/ 	.word	0x000000ff
        /*0250*/ 	.word	0x00000000
        /*0254*/ 	.short	0x010a
        /*0256*/ 	.byte	0x04
	.zero		1


	//   ....[25]....
        /*0258*/ 	.word	0x000023b0
        /*025c*/ 	.word	0x00000005
        /*0260*/ 	.word	0x00000000
        /*0264*/ 	.short	0x0101
        /*0266*/ 	.byte	0x3f
	.zero		1


	//   ....[26]....
        /*0268*/ 	.word	0x000024c0
        /*026c*/ 	.word	0x00000003
        /*0270*/ 	.word	0x00000000
        /*0274*/ 	.short	0x0101
        /*0276*/ 	.byte	0x30
	.zero		1


	//   ....[27]....
        /*0278*/ 	.word	0x000025f0
        /*027c*/ 	.word	0x00000000
        /*0280*/ 	.word	0x00000000
        /*0284*/ 	.short	0x0101
        /*0286*/ 	.byte	0x3f
	.zero		1


	//   ....[28]....
        /*0288*/ 	.word	0x00002670
        /*028c*/ 	.word	0x000000ff
        /*0290*/ 	.word	0x00000008
        /*0294*/ 	.short	0x010a
        /*0296*/ 	.byte	0x2b
	.zero		1


	//   ....[29]....
        /*0298*/ 	.word	0x000049f0
        /*029c*/ 	.word	0x00000000
        /*02a0*/ 	.word	0x00000000
        /*02a4*/ 	.short	0x0101
        /*02a6*/ 	.byte	0x30
	.zero		1


	//   ....[30]....
        /*02a8*/ 	.word	0x00005410
        /*02ac*/ 	.word	0x0000000b
        /*02b0*/ 	.word	0x00000038
        /*02b4*/ 	.short	0x010a
        /*02b6*/ 	.byte	0x3f
	.zero		1


	//   ....[31]....
        /*02b8*/ 	.word	0x00005910
        /*02bc*/ 	.word	0x00000006
        /*02c0*/ 	.word	0x000000a8
        /*02c4*/ 	.short	0x0101
        /*02c6*/ 	.byte	0x3f
	.zero		1


	//   ....[32]....
        /*02c8*/ 	.word	0x00006020
        /*02cc*/ 	.word	0x00000007
        /*02d0*/ 	.word	0x00000000
        /*02d4*/ 	.short	0x010a
        /*02d6*/ 	.byte	0x3f
	.zero		1


	//   ....[33]....
        /*02d8*/ 	.word	0x000060a0
        /*02dc*/ 	.word	0x00000006
        /*02e0*/ 	.word	0x00000000
        /*02e4*/ 	.short	0x010a
        /*02e6*/ 	.byte	0x3f
	.zero		1


	//   ....[34]....
        /*02e8*/ 	.word	0x00006130
        /*02ec*/ 	.word	0x00000007
        /*02f0*/ 	.word	0x00000000
        /*02f4*/ 	.short	0x010a
        /*02f6*/ 	.byte	0x3f
	.zero		1


	//   ....[35]....
        /*02f8*/ 	.word	0x000061c0
        /*02fc*/ 	.word	0x00000006
        /*0300*/ 	.word	0x00000000
        /*0304*/ 	.short	0x010a
        /*0306*/ 	.byte	0x3f
	.zero		1


	//   ....[36]....
        /*0308*/ 	.word	0x00006250
        /*030c*/ 	.word	0x00000007
        /*0310*/ 	.word	0x00000000
        /*0314*/ 	.short	0x010a
        /*0316*/ 	.byte	0x3f
	.zero		1


	//   ....[37]....
        /*0318*/ 	.word	0x000062e0
        /*031c*/ 	.word	0x00000006
        /*0320*/ 	.word	0x00000000
        /*0324*/ 	.short	0x010a
        /*0326*/ 	.byte	0x3f
	.zero		1


	//   ....[38]....
        /*0328*/ 	.word	0x00006370
        /*032c*/ 	.word	0x00000005
        /*0330*/ 	.word	0x00000000
        /*0334*/ 	.short	0x010a
        /*0336*/ 	.byte	0x3f
	.zero		1


	//   ....[39]....
        /*0338*/ 	.word	0x000063e0
        /*033c*/ 	.word	0x00000003
        /*0340*/ 	.word	0xfffffff8
        /*0344*/ 	.short	0x010a
        /*0346*/ 	.byte	0x3f
	.zero		1


	//   ....[40]....
        /*0348*/ 	.word	0x00006430
        /*034c*/ 	.word	0x00000003
        /*0350*/ 	.word	0x00000000
        /*0354*/ 	.short	0x010a
        /*0356*/ 	.byte	0x3f
	.zero		1


	//   ....[41]....
        /*0358*/ 	.word	0x00006490
        /*035c*/ 	.word	0x00000005
        /*0360*/ 	.word	0x00000000
        /*0364*/ 	.short	0x010a
        /*0366*/ 	.byte	0x3f
	.zero		1


	//   ....[42]....
        /*0368*/ 	.word	0x000064f0
        /*036c*/ 	.word	0x00000003
        /*0370*/ 	.word	0x00000008
        /*0374*/ 	.short	0x010a
        /*0376*/ 	.byte	0x3f
	.zero		1


	//   ....[43]....
        /*0378*/ 	.word	0x000065c0
        /*037c*/ 	.word	0x0000000b
        /*0380*/ 	.word	0x00000038
        /*0384*/ 	.short	0x010a
        /*0386*/ 	.byte	0x3f
	.zero		1


	//   ....[44]....
        /*0388*/ 	.word	0x00006690
        /*038c*/ 	.word	0x00000007
        /*0390*/ 	.word	0x00000000
        /*0394*/ 	.short	0x010a
        /*0396*/ 	.byte	0x3f
	.zero		1


	//   ....[45]....
        /*0398*/ 	.word	0x000066e0
        /*039c*/ 	.word	0x00000006
        /*03a0*/ 	.word	0x00000000
        /*03a4*/ 	.short	0x010a
        /*03a6*/ 	.byte	0x3f
	.zero		1


	//   ....[46]....
        /*03a8*/ 	.word	0x00006730
        /*03ac*/ 	.word	0x00000007
        /*03b0*/ 	.word	0x00000000
        /*03b4*/ 	.short	0x010a
        /*03b6*/ 	.byte	0x3f
	.zero		1


	//   ....[47]....
        /*03b8*/ 	.word	0x00006780
        /*03bc*/ 	.word	0x00000006
        /*03c0*/ 	.word	0x00000000
        /*03c4*/ 	.short	0x010a
        /*03c6*/ 	.byte	0x3f
	.zero		1


	//   ....[48]....
        /*03c8*/ 	.word	0x000067d0
        /*03cc*/ 	.word	0x00000007
        /*03d0*/ 	.word	0x00000000
        /*03d4*/ 	.short	0x010a
        /*03d6*/ 	.byte	0x3f
	.zero		1


	//   ....[49]....
        /*03d8*/ 	.word	0x00006820
        /*03dc*/ 	.word	0x00000006
        /*03e0*/ 	.word	0x00000000
        /*03e4*/ 	.short	0x010a
        /*03e6*/ 	.byte	0x3f
	.zero		1


	//----- nvinfo : EIATTR_NUM_MBARRIERS
	.align		4
.L_37:
        /*03e8*/ 	.byte	0x03, 0x38
        /*03ea*/ 	.short	0x0014


	//----- nvinfo : EIATTR_EXIT_INSTR_OFFSETS
	.align		4
        /*03ec*/ 	.byte	0x04, 0x1c
        /*03ee*/ 	.short	(.L_39 - .L_38)


	//   ....[0]....
.L_38:
        /*03f0*/ 	.word	0x00001470


	//   ....[1]....
        /*03f4*/ 	.word	0x000014d0


	//   ....[2]....
        /*03f8*/ 	.word	0x00005030


	//   ....[3]....
        /*03fc*/ 	.word	0x00005060


	//   ....[4]....
        /*0400*/ 	.word	0x000063c0


	//----- nvinfo : EIATTR_MAX_THREADS
	.align		4
.L_39:
        /*0404*/ 	.byte	0x04, 0x05
        /*0406*/ 	.short	(.L_41 - .L_40)
.L_40:
        /*0408*/ 	.word	0x00000180
        /*040c*/ 	.word	0x00000001
        /*0410*/ 	.word	0x00000001


	//----- nvinfo : EIATTR_CRS_STACK_SIZE
	.align		4
.L_41:
        /*0414*/ 	.byte	0x04, 0x1e
        /*0416*/ 	.short	(.L_43 - .L_42)
.L_42:
        /*0418*/ 	.word	0x00000000


	//----- nvinfo : EIATTR_CBANK_PARAM_SIZE
	.align		4
.L_43:
        /*041c*/ 	.byte	0x03, 0x19
        /*041e*/ 	.short	0x0470


	//----- nvinfo : EIATTR_PARAM_CBANK
	.align		4
        /*0420*/ 	.byte	0x04, 0x0a
        /*0422*/ 	.short	(.L_45 - .L_44)
	.align		4
.L_44:
        /*0424*/ 	.word	index@(.nv.constant0._ZN7cutlass13device_kernelINS_4gemm6kernel13GemmUniversalIN4cute5tupleIJiiiiEEENS1_10collective13CollectiveMmaINS1_34MainloopSm90TmaGmmaWarpSpecializedILi7ENS5_IJNS4_1CILi2EEESB_NSA_ILi1EEEEEENS1_32KernelTmaWarpSpecializedPingpongEEENS5_IJNSA_ILi64EEESG_NSA_ILi128EEEEEENS_10bfloat16_tENS5_IJlSC_lEEESJ_SK_NS4_8TiledMMAINS4_8MMA_AtomIJNS4_4SM904GMMA27MMA_64x64x16_F32BF16BF16_SSILNSO_5MajorE0ELSQ_0ELNSO_7ScaleInE1ELSR_1EEEEEENS4_6LayoutINS5_IJSC_SC_SC_EEENS5_IJNSA_ILi0EEESW_SW_EEEEENS5_IJNS4_10UnderscoreESZ_SZ_EEEEENS4_23SM90_TMA_LOAD_MULTICASTENS4_14ComposedLayoutINS4_7SwizzleILi3ELi4ELi3EEENS4_18smem_ptr_flag_bitsILi16EEENSU_INS5_IJNSA_ILi8EEESG_EEENS5_IJSG_SC_EEEEEEEvNS4_8identityES12_S1C_vS1D_EENS_8epilogue10collective6detail29Sm90TmaWarpSpecializedAdapterINS1G_15DefaultEpilogueISJ_SK_SK_NS1F_6thread17LinearCombinationISJ_Li1EffLNS1K_9ScaleType4KindE0ELNS_15FloatRoundStyleE2ESJ_EENS1_15EpilogueDefaultEEEEEvvEEEEvNT_6ParamsE)
        /*0428*/ 	.short	0x0210
        /*042a*/ 	.short	0x0470


	//----- nvinfo : EIATTR_SW_WAR
	.align		4
.L_45:
        /*042c*/ 	.byte	0x04, 0x36
        /*042e*/ 	.short	(.L_47 - .L_46)
.L_46:
        /*0430*/ 	.word	0x00000008
.L_47:


//--------------------- .nv.callgraph             --------------------------
	.section	.nv.callgraph,"",@"SHT_CUDA_CALLGRAPH"
	.align	4
	.sectionentsize	8
	.align		4
        /*0000*/ 	.word	0x00000000
	.align		4
        /*0004*/ 	.word	0xffffffff
	.align		4
        /*0008*/ 	.word	index@(_ZN7cutlass13device_kernelINS_4gemm6kernel13GemmUniversalIN4cute5tupleIJiiiiEEENS1_10collective13CollectiveMmaINS1_34MainloopSm90TmaGmmaWarpSpecializedILi7ENS5_IJNS4_1CILi2EEESB_NSA_ILi1EEEEEENS1_32KernelTmaWarpSpecializedPingpongEEENS5_IJNSA_ILi64EEESG_NSA_ILi128EEEEEENS_10bfloat16_tENS5_IJlSC_lEEESJ_SK_NS4_8TiledMMAINS4_8MMA_AtomIJNS4_4SM904GMMA27MMA_64x64x16_F32BF16BF16_SSILNSO_5MajorE0ELSQ_0ELNSO_7ScaleInE1ELSR_1EEEEEENS4_6LayoutINS5_IJSC_SC_SC_EEENS5_IJNSA_ILi0EEESW_SW_EEEEENS5_IJNS4_10UnderscoreESZ_SZ_EEEEENS4_23SM90_TMA_LOAD_MULTICASTENS4_14ComposedLayoutINS4_7SwizzleILi3ELi4ELi3EEENS4_18smem_ptr_flag_bitsILi16EEENSU_INS5_IJNSA_ILi8EEESG_EEENS5_IJSG_SC_EEEEEEEvNS4_8identityES12_S1C_vS1D_EENS_8epilogue10collective6detail29Sm90TmaWarpSpecializedAdapterINS1G_15DefaultEpilogueISJ_SK_SK_NS1F_6thread17LinearCombinationISJ_Li1EffLNS1K_9ScaleType4KindE0ELNS_15FloatRoundStyleE2ESJ_EENS1_15EpilogueDefaultEEEEEvvEEEEvNT_6ParamsE)
	.align		4
        /*000c*/ 	.word	index@(__assertfail)
	.align		4
        /*0010*/ 	.word	0x00000000
	.align		4
        /*0014*/ 	.word	0xfffffffe
	.align		4
        /*0018*/ 	.word	0x00000000
	.align		4
        /*001c*/ 	.word	0xfffffffd
	.align		4
        /*0020*/ 	.word	0x00000000
	.align		4
        /*0024*/ 	.word	0xfffffffc


//--------------------- .nv.constant4             --------------------------
	.section	.nv.constant4,"a",@progbits
	.align	8
	.align		8
.nv.constant4:
        /*0000*/ 	.dword	__assertfail
	.align		8
        /*0008*/ 	.dword	__unnamed_1
	.align		8
        /*0010*/ 	.dword	_ZN40_INTERNAL_94a110d8_4_k_cu_8ee3fdb1_180044cuda3std3__45__cpo5beginE
	.align		8
        /*0018*/ 	.dword	_ZN40_INTERNAL_94a110d8_4_k_cu_8ee3fdb1_180044cuda3std3__45__cpo3endE
	.align		8
        /*0020*/ 	.dword	_ZN40_INTERNAL_94a110d8_4_k_cu_8ee3fdb1_180044cuda3std3__45__cpo6cbeginE
	.align		8
        /*0028*/ 	.dword	_ZN40_INTERNAL_94a110d8_4_k_cu_8ee3fdb1_180044cuda3std3__45__cpo4cendE
	.align		8
        /*0030*/ 	.dword	_ZN40_INTERNAL_94a110d8_4_k_cu_8ee3fdb1_180044cuda3std3__442_GLOBAL__N__94a110d8_4_k_cu_8ee3fdb1_180046ignoreE
	.align		8
        /*0038*/ 	.dword	_ZN40_INTERNAL_94a110d8_4_k_cu_8ee3fdb1_180044cuda3std3__419piecewise_constructE
	.align		8
        /*0040*/ 	.dword	_ZN40_INTERNAL_94a110d8_4_k_cu_8ee3fdb1_180044cuda3std3__48in_placeE
	.align		8
        /*0048*/ 	.dword	_ZN40_INTERNAL_94a110d8_4_k_cu_8ee3fdb1_180044cuda3std6ranges3__45__cpo4swapE
	.align		8
        /*0050*/ 	.dword	_ZN40_INTERNAL_94a110d8_4_k_cu_8ee3fdb1_180044cuda3std6ranges3__45__cpo9iter_moveE
	.align		8
        /*0058*/ 	.dword	_ZN40_INTERNAL_94a110d8_4_k_cu_8ee3fdb1_180044cute7productE
	.align		8
        /*0060*/ 	.dword	_ZN40_INTERNAL_94a110d8_4_k_cu_8ee3fdb1_180044cute1_E
	.align		8
        /*0068*/ 	.dword	$str$22
	.align		8
        /*0070*/ 	.dword	$str$23


//--------------------- .text._ZN7cutlass13device_kernelINS_4gemm6kernel13GemmUniversalIN4cute5tupleIJiiiiEEENS1_10collective13CollectiveMmaINS1_34MainloopSm90TmaGmmaWarpSpecializedILi7ENS5_IJNS4_1CILi2EEESB_NSA_ILi1EEEEEENS1_32KernelTmaWarpSpecializedPingpongEEENS5_IJNSA_ILi64EEESG_NSA_ILi128EEEEEENS_10bfloat16_tENS5_IJlSC_lEEESJ_SK_NS4_8TiledMMAINS4_8MMA_AtomIJNS4_4SM904GMMA27MMA_64x64x16_F32BF16BF16_SSILNSO_5MajorE0ELSQ_0ELNSO_7ScaleInE1ELSR_1EEEEEENS4_6LayoutINS5_IJSC_SC_SC_EEENS5_IJNSA_ILi0EEESW_SW_EEEEENS5_IJNS4_10UnderscoreESZ_SZ_EEEEENS4_23SM90_TMA_LOAD_MULTICASTENS4_14ComposedLayoutINS4_7SwizzleILi3ELi4ELi3EEENS4_18smem_ptr_flag_bitsILi16EEENSU_INS5_IJNSA_ILi8EEESG_EEENS5_IJSG_SC_EEEEEEEvNS4_8identityES12_S1C_vS1D_EENS_8epilogue10collective6detail29Sm90TmaWarpSpecializedAdapterINS1G_15DefaultEpilogueISJ_SK_SK_NS1F_6thread17LinearCombinationISJ_Li1EffLNS1K_9ScaleType4KindE0ELNS_15FloatRoundStyleE2ESJ_EENS1_15EpilogueDefaultEEEEEvvEEEEvNT_6ParamsE --------------------------
	.section	.text._ZN7cutlass13device_kernelINS_4gemm6kernel13GemmUniversalIN4cute5tupleIJiiiiEEENS1_10collective13CollectiveMmaINS1_34MainloopSm90TmaGmmaWarpSpecializedILi7ENS5_IJNS4_1CILi2EEESB_NSA_ILi1EEEEEENS1_32KernelTmaWarpSpecializedPingpongEEENS5_IJNSA_ILi64EEESG_NSA_ILi128EEEEEENS_10bfloat16_tENS5_IJlSC_lEEESJ_SK_NS4_8TiledMMAINS4_8MMA_AtomIJNS4_4SM904GMMA27MMA_64x64x16_F32BF16BF16_SSILNSO_5MajorE0ELSQ_0ELNSO_7ScaleInE1ELSR_1EEEEEENS4_6LayoutINS5_IJSC_SC_SC_EEENS5_IJNSA_ILi0EEESW_SW_EEEEENS5_IJNS4_10UnderscoreESZ_SZ_EEEEENS4_23SM90_TMA_LOAD_MULTICASTENS4_14ComposedLayoutINS4_7SwizzleILi3ELi4ELi3EEENS4_18smem_ptr_flag_bitsILi16EEENSU_INS5_IJNSA_ILi8EEESG_EEENS5_IJSG_SC_EEEEEEEvNS4_8identityES12_S1C_vS1D_EENS_8epilogue10collective6detail29Sm90TmaWarpSpecializedAdapterINS1G_15DefaultEpilogueISJ_SK_SK_NS1F_6thread17LinearCombinationISJ_Li1EffLNS1K_9ScaleType4KindE0ELNS_15FloatRoundStyleE2ESJ_EENS1_15EpilogueDefaultEEEEEvvEEEEvNT_6ParamsE,"ax",@progbits
	.align	128
.text._ZN7cutlass13device_kernelINS_4gemm6kernel13GemmUniversalIN4cute5tupleIJiiiiEEENS1_10collective13CollectiveMmaINS1_34MainloopSm90TmaGmmaWarpSpecializedILi7ENS5_IJNS4_1CILi2EEESB_NSA_ILi1EEEEEENS1_32KernelTmaWarpSpecializedPingpongEEENS5_IJNSA_ILi64EEESG_NSA_ILi128EEEEEENS_10bfloat16_tENS5_IJlSC_lEEESJ_SK_NS4_8TiledMMAINS4_8MMA_AtomIJNS4_4SM904GMMA27MMA_64x64x16_F32BF16BF16_SSILNSO_5MajorE0ELSQ_0ELNSO_7ScaleInE1ELSR_1EEEEEENS4_6LayoutINS5_IJSC_SC_SC_EEENS5_IJNSA_ILi0EEESW_SW_EEEEENS5_IJNS4_10UnderscoreESZ_SZ_EEEEENS4_23SM90_TMA_LOAD_MULTICASTENS4_14ComposedLayoutINS4_7SwizzleILi3ELi4ELi3EEENS4_18smem_ptr_flag_bitsILi16EEENSU_INS5_IJNSA_ILi8EEESG_EEENS5_IJSG_SC_EEEEEEEvNS4_8identityES12_S1C_vS1D_EENS_8epilogue10collective6detail29Sm90TmaWarpSpecializedAdapterINS1G_15DefaultEpilogueISJ_SK_SK_NS1F_6thread17LinearCombinationISJ_Li1EffLNS1K_9ScaleType4KindE0ELNS_15FloatRoundStyleE2ESJ_EENS1_15EpilogueDefaultEEEEEvvEEEEvNT_6ParamsE:
        .type           _ZN7cutlass13device_kernelINS_4gemm6kernel13GemmUniversalIN4cute5tupleIJiiiiEEENS1_10collective13CollectiveMmaINS1_34MainloopSm90TmaGmmaWarpSpecializedILi7ENS5_IJNS4_1CILi2EEESB_NSA_ILi1EEEEEENS1_32KernelTmaWarpSpecializedPingpongEEENS5_IJNSA_ILi64EEESG_NSA_ILi128EEEEEENS_10bfloat16_tENS5_IJlSC_lEEESJ_SK_NS4_8TiledMMAINS4_8MMA_AtomIJNS4_4SM904GMMA27MMA_64x64x16_F32BF16BF16_SSILNSO_5MajorE0ELSQ_0ELNSO_7ScaleInE1ELSR_1EEEEEENS4_6LayoutINS5_IJSC_SC_SC_EEENS5_IJNSA_ILi0EEESW_SW_EEEEENS5_IJNS4_10UnderscoreESZ_SZ_EEEEENS4_23SM90_TMA_LOAD_MULTICASTENS4_14ComposedLayoutINS4_7SwizzleILi3ELi4ELi3EEENS4_18smem_ptr_flag_bitsILi16EEENSU_INS5_IJNSA_ILi8EEESG_EEENS5_IJSG_SC_EEEEEEEvNS4_8identityES12_S1C_vS1D_EENS_8epilogue10collective6detail29Sm90TmaWarpSpecializedAdapterINS1G_15DefaultEpilogueISJ_SK_SK_NS1F_6thread17LinearCombinationISJ_Li1EffLNS1K_9ScaleType4KindE0ELNS_15FloatRoundStyleE2ESJ_EENS1_15EpilogueDefaultEEEEEvvEEEEvNT_6ParamsE,@function
        .size           _ZN7cutlass13device_kernelINS_4gemm6kernel13GemmUniversalIN4cute5tupleIJiiiiEEENS1_10collective13CollectiveMmaINS1_34MainloopSm90TmaGmmaWarpSpecializedILi7ENS5_IJNS4_1CILi2EEESB_NSA_ILi1EEEEEENS1_32KernelTmaWarpSpecializedPingpongEEENS5_IJNSA_ILi64EEESG_NSA_ILi128EEEEEENS_10bfloat16_tENS5_IJlSC_lEEESJ_SK_NS4_8TiledMMAINS4_8MMA_AtomIJNS4_4SM904GMMA27MMA_64x64x16_F32BF16BF16_SSILNSO_5MajorE0ELSQ_0ELNSO_7ScaleInE1ELSR_1EEEEEENS4_6LayoutINS5_IJSC_SC_SC_EEENS5_IJNSA_ILi0EEESW_SW_EEEEENS5_IJNS4_10UnderscoreESZ_SZ_EEEEENS4_23SM90_TMA_LOAD_MULTICASTENS4_14ComposedLayoutINS4_7SwizzleILi3ELi4ELi3EEENS4_18smem_ptr_flag_bitsILi16EEENSU_INS5_IJNSA_ILi8EEESG_EEENS5_IJSG_SC_EEEEEEEvNS4_8identityES12_S1C_vS1D_EENS_8epilogue10collective6detail29Sm90TmaWarpSpecializedAdapterINS1G_15DefaultEpilogueISJ_SK_SK_NS1F_6thread17LinearCombinationISJ_Li1EffLNS1K_9ScaleType4KindE0ELNS_15FloatRoundStyleE2ESJ_EENS1_15EpilogueDefaultEEEEEvvEEEEvNT_6ParamsE,(.L_x_145 - _ZN7cutlass13device_kernelINS_4gemm6kernel13GemmUniversalIN4cute5tupleIJiiiiEEENS1_10collective13CollectiveMmaINS1_34MainloopSm90TmaGmmaWarpSpecializedILi7ENS5_IJNS4_1CILi2EEESB_NSA_ILi1EEEEEENS1_32KernelTmaWarpSpecializedPingpongEEENS5_IJNSA_ILi64EEESG_NSA_ILi128EEEEEENS_10bfloat16_tENS5_IJlSC_lEEESJ_SK_NS4_8TiledMMAINS4_8MMA_AtomIJNS4_4SM904GMMA27MMA_64x64x16_F32BF16BF16_SSILNSO_5MajorE0ELSQ_0ELNSO_7ScaleInE1ELSR_1EEEEEENS4_6LayoutINS5_IJSC_SC_SC_EEENS5_IJNSA_ILi0EEESW_SW_EEEEENS5_IJNS4_10UnderscoreESZ_SZ_EEEEENS4_23SM90_TMA_LOAD_MULTICASTENS4_14ComposedLayoutINS4_7SwizzleILi3ELi4ELi3EEENS4_18smem_ptr_flag_bitsILi16EEENSU_INS5_IJNSA_ILi8EEESG_EEENS5_IJSG_SC_EEEEEEEvNS4_8identityES12_S1C_vS1D_EENS_8epilogue10collective6detail29Sm90TmaWarpSpecializedAdapterINS1G_15DefaultEpilogueISJ_SK_SK_NS1F_6thread17LinearCombinationISJ_Li1EffLNS1K_9ScaleType4KindE0ELNS_15FloatRoundStyleE2ESJ_EENS1_15EpilogueDefaultEEEEEvvEEEEvNT_6ParamsE)
        .other          _ZN7cutlass13device_kernelINS_4gemm6kernel13GemmUniversalIN4cute5tupleIJiiiiEEENS1_10collective13CollectiveMmaINS1_34MainloopSm90TmaGmmaWarpSpecializedILi7ENS5_IJNS4_1CILi2EEESB_NSA_ILi1EEEEEENS1_32KernelTmaWarpSpecializedPingpongEEENS5_IJNSA_ILi64EEESG_NSA_ILi128EEEEEENS_10bfloat16_tENS5_IJlSC_lEEESJ_SK_NS4_8TiledMMAINS4_8MMA_AtomIJNS4_4SM904GMMA27MMA_64x64x16_F32BF16BF16_SSILNSO_5MajorE0ELSQ_0ELNSO_7ScaleInE1ELSR_1EEEEEENS4_6LayoutINS5_IJSC_SC_SC_EEENS5_IJNSA_ILi0EEESW_SW_EEEEENS5_IJNS4_10UnderscoreESZ_SZ_EEEEENS4_23SM90_TMA_LOAD_MULTICASTENS4_14ComposedLayoutINS4_7SwizzleILi3ELi4ELi3EEENS4_18smem_ptr_flag_bitsILi16EEENSU_INS5_IJNSA_ILi8EEESG_EEENS5_IJSG_SC_EEEEEEEvNS4_8identityES12_S1C_vS1D_EENS_8epilogue10collective6detail29Sm90TmaWarpSpecializedAdapterINS1G_15DefaultEpilogueISJ_SK_SK_NS1F_6thread17LinearCombinationISJ_Li1EffLNS1K_9ScaleType4KindE0ELNS_15FloatRoundStyleE2ESJ_EENS1_15EpilogueDefaultEEEEEvvEEEEvNT_6ParamsE,@"STO_CUDA_ENTRY STV_DEFAULT"
_ZN7cutlass13device_kernelINS_4gemm6kernel13GemmUniversalIN4cute5tupleIJiiiiEEENS1_10collective13CollectiveMmaINS1_34MainloopSm90TmaGmmaWarpSpecializedILi7ENS5_IJNS4_1CILi2EEESB_NSA_ILi1EEEEEENS1_32KernelTmaWarpSpecializedPingpongEEENS5_IJNSA_ILi64EEESG_NSA_ILi128EEEEEENS_10bfloat16_tENS5_IJlSC_lEEESJ_SK_NS4_8TiledMMAINS4_8MMA_AtomIJNS4_4SM904GMMA27MMA_64x64x16_F32BF16BF16_SSILNSO_5MajorE0ELSQ_0ELNSO_7ScaleInE1ELSR_1EEEEEENS4_6LayoutINS5_IJSC_SC_SC_EEENS5_IJNSA_ILi0EEESW_SW_EEEEENS5_IJNS4_10UnderscoreESZ_SZ_EEEEENS4_23SM90_TMA_LOAD_MULTICASTENS4_14ComposedLayoutINS4_7SwizzleILi3ELi4ELi3EEENS4_18smem_ptr_flag_bitsILi16EEENSU_INS5_IJNSA_ILi8EEESG_EEENS5_IJSG_SC_EEEEEEEvNS4_8identityES12_S1C_vS1D_EENS_8epilogue10collective6detail29Sm90TmaWarpSpecializedAdapterINS1G_15DefaultEpilogueISJ_SK_SK_NS1F_6thread17LinearCombinationISJ_Li1EffLNS1K_9ScaleType4KindE0ELNS_15FloatRoundStyleE2ESJ_EENS1_15EpilogueDefaultEEEEEvvEEEEvNT_6ParamsE:
[----:B------:R-:W0:Y:S02]  /*0000*/  LDC R1, c[0x0][0x28] ;  /* 0x00000a00ff017b82 */ /* 0x000e240000000800 */
[----:B0-----:R-:W-:Y:S01]  /*0010*/  VIADD R1, R1, 0xfffffff8 ;  /* 0xfffffff801017836 */ /* 0x001fe20000000000 */
[----:B------:R-:W0:Y:S01]  /*0020*/  S2R R4, SR_TID.X ;  /* 0x0000000000047919 */ /* 0x000e220000002100 */
[----:B------:R-:W-:Y:S01]  /*0030*/  ELECT P0, URZ, PT ;  /* 0x00000000003f782f */ /* 0x000fe20003800000 */
[----:B------:R-:W-:Y:S01]  /*0040*/  BSSY B0, `(.L_x_0) ;  /* 0x000000f000007945 */ /* 0x000fe20003800000 */
[--C-:B0-----:R-:W-:Y:S02]  /*0050*/  SHF.R.U32.HI R0, RZ, 0x5, R4.reuse ;  /* 0x00000005ff007819 */ /* 0x101fe40000011604 */
[----:B------:R-:W-:-:S03]  /*0060*/  SHF.R.U32.HI R7, RZ, 0x7, R4 ;  /* 0x00000007ff077819 */ /* 0x000fc60000011604 */
[----:B------:R-:W0:Y:S04]  /*0070*/  SHFL.IDX PT, R2, R0, RZ, 0x1f ;  /* 0x00001fff00027589 */ /* 0x000e2800000e0000 */
[----:B------:R1:W2:Y:S01]  /*0080*/  SHFL.IDX PT, R10, R7, RZ, 0x1f ;  /* 0x00001fff070a7589 */ /* 0x0002a200000e0000 */
[----:B0-----:R-:W-:-:S13]  /*0090*/  ISETP.NE.OR P0, PT, R2, RZ, !P0 ;  /* 0x000000ff0200720c */ /* 0x001fda0004705670 */
[----:B-12---:R-:W-:Y:S05]  /*00a0*/  @P0 BRA `(.L_x_1) ;  /* 0x0000000000200947 */ /* 0x006fea0003800000 */
[----:B------:R-:W-:Y:S02]  /*00b0*/  ULDC.64 UR4, c[0x0][0x198] ;  /* 0x0000660000047ab9 */ /* 0x000fe40000000a00 */
[----:B------:R-:W-:Y:S02]  /*00c0*/  UIADD3 UR6, UP0, UR4, 0xf0, URZ ;  /* 0x000000f004067890 */ /* 0x000fe4000ff1e03f */
[----:B------:R-:W-:Y:S02]  /*00d0*/  UIADD3 UR4, UP1, UR4, 0x1f0, URZ ;  /* 0x000001f004047890 */ /* 0x000fe4000ff3e03f */
[----:B------:R-:W-:Y:S02]  /*00e0*/  UIADD3.X UR7, URZ, UR5, URZ, UP0, !UPT ;  /* 0x000000053f077290 */ /* 0x000fe400087fe43f */
[----:B------:R-:W-:-:S07]  /*00f0*/  UIADD3.X UR5, URZ, UR5, URZ, UP1, !UPT ;  /* 0x000000053f057290 */ /* 0x000fce0008ffe43f */
[----:B------:R0:W-:Y:S02]  /*0100*/  UTMACCTL.PF [UR6] ;  /* 0x00000000060079b9 */ /* 0x0001e40008040000 */
[----:B------:R0:W-:Y:S02]  /*0110*/  UTMACCTL.PF [UR4] ;  /* 0x00000000040079b9 */ /* 0x0001e40008040000 */
[----:B0-----:R-:W-:Y:S01]  /*0120*/  NOP ;  /* 0x0000000000007918 */ /* 0x001fe20000000000 */
.L_x_1:
[----:B------:R-:W-:Y:S05]  /*0130*/  BSYNC B0 ;  /* 0x0000000000007941 */ /* 0x000fea0003800000 */
.L_x_0:
[----:B------:R-:W0:Y:S02]  /*0140*/  SHFL.IDX PT, R9, R0, RZ, 0x1f ;  /* 0x00001fff00097589 */ /* 0x000e2400000e0000 */
[----:B0-----:R-:W-:-:S13]  /*0150*/  ISETP.NE.AND P0, PT, R9, RZ, PT ;  /* 0x000000ff0900720c */ /* 0x001fda0003f05270 */
[----:B------:R-:W-:Y:S05]  /*0160*/  @P0 BRA `(.L_x_2) ;  /* 0x0000000000700947 */ /* 0x000fea0003800000 */
[----:B------:R-:W0:Y:S01]  /*0170*/  S2UR UR8, SR_CgaCtaId ;  /* 0x00000000000879c3 */ /* 0x000e220000008800 */
[----:B------:R-:W-:Y:S01]  /*0180*/  UMOV UR4, 0x400 ;  /* 0x0000040000047882 */ /* 0x000fe20000000000 */
[----:B------:R-:W-:Y:S01]  /*0190*/  UMOV UR5, 0x1 ;  /* 0x0000000100057882 */ /* 0x000fe20000000000 */
[----:B------:R-:W-:Y:S01]  /*01a0*/  UMOV UR6, 0x3 ;  /* 0x0000000300067882 */ /* 0x000fe20000000000 */
[----:B------:R-:W-:Y:S01]  /*01b0*/  ELECT P0, URZ, PT ;  /* 0x00000000003f782f */ /* 0x000fe20003800000 */
[----:B------:R-:W-:-:S04]  /*01c0*/  UIADD3 UR6, -UR6, 0x100000, URZ ;  /* 0x0010000006067890 */ /* 0x000fc8000fffe13f */
[----:B------:R-:W-:Y:S02]  /*01d0*/  USHF.L.U32 UR7, UR6, 0xb, URZ ;  /* 0x0000000b06077899 */ /* 0x000fe4000800063f */
[----:B------:R-:W-:Y:S02]  /*01e0*/  USHF.L.U32 UR6, UR6, 0x1, URZ ;  /* 0x0000000106067899 */ /* 0x000fe4000800063f */
[----:B0-----:R-:W-:Y:S02]  /*01f0*/  ULEA UR8, UR8, UR4, 0x18 ;  /* 0x0000000408087291 */ /* 0x001fe4000f8ec03f */
[----:B------:R-:W-:-:S04]  /*0200*/  UIADD3 UR4, -UR5, 0x100000, URZ ;  /* 0x0010000005047890 */ /* 0x000fc8000fffe13f */
[----:B------:R-:W-:Y:S02]  /*0210*/  USHF.L.U32 UR5, UR4, 0xb, URZ ;  /* 0x0000000b04057899 */ /* 0x000fe4000800063f */
[----:B------:R-:W-:Y:S01]  /*0220*/  USHF.L.U32 UR4, UR4, 0x1, URZ ;  /* 0x0000000104047899 */ /* 0x000fe2000800063f */
[----:B------:R-:W0:Y:S11]  /*0230*/  FENCE.VIEW.ASYNC.S ;  /* 0x00000000000073c6 */ /* 0x000e360000000000 */
[----:B0-----:R0:W1:Y:S01]  /*0240*/  SYNCS.EXCH.64 URZ, [UR8], UR4 ;  /* 0x00000004083f75b2 */ /* 0x0010620008000100 */
[----:B------:R0:W2:Y:S01]  /*0250*/  SYNCS.EXCH.64 URZ, [UR8+0x38], UR6 ;  /* 0x00003806083f75b2 */ /* 0x0000a20008000100 */
[----:B------:R0:W3:Y:S01]  /*0260*/  SYNCS.EXCH.64 URZ, [UR8+0x8], UR4 ;  /* 0x00000804083f75b2 */ /* 0x0000e20008000100 */
[----:B------:R0:W4:Y:S01]  /*0270*/  SYNCS.EXCH.64 URZ, [UR8+0x40], UR6 ;  /* 0x00004006083f75b2 */ /* 0x0001220008000100 */
[----:B------:R0:W0:Y:S01]  /*0280*/  SYNCS.EXCH.64 URZ, [UR8+0x10], UR4 ;  /* 0x00001004083f75b2 */ /* 0x0000220008000100 */
        /* <DEDUP_REMOVED lines=9> */
[----:B------:R-:W-:Y:S01]  /*0320*/  NOP ;  /* 0x0000000000007918 */ /* 0x000fe20000000000 */
.L_x_2:
[----:B------:R-:W5:Y:S01]  /*0330*/  SHFL.IDX PT, R12, R0, RZ, 0x1f ;  /* 0x00001fff000c7589 */ /* 0x000f6200000e0000 */
[----:B------:R-:W1:Y:S01]  /*0340*/  S2UR UR12, SR_CTAID.X ;  /* 0x00000000000c79c3 */ /* 0x000e620000002500 */
[----:B------:R-:W-:Y:S02]  /*0350*/  SHF.R.S32.HI R3, RZ, 0x1f, R4 ;  /* 0x0000001fff037819 */ /* 0x000fe40000011404 */
[----:B------:R-:W-:Y:S01]  /*0360*/  ELECT P0, URZ, PT ;  /* 0x00000000003f782f */ /* 0x000fe20003800000 */
[----:B------:R-:W2:Y:S01]  /*0370*/  SHFL.IDX PT, R11, R0, RZ, 0x1f ;  /* 0x00001fff000b7589 */ /* 0x000ea200000e0000 */
[----:B0-----:R-:W-:Y:S01]  /*0380*/  ULDC UR4, c[0x0][0x150] ;  /* 0x0000540000047ab9 */ /* 0x001fe20000000800 */
[----:B------:R-:W-:Y:S02]  /*0390*/  LEA.HI R3, R3, R4, RZ, 0x7 ;  /* 0x0000000403037211 */ /* 0x000fe400078f38ff */
[----:B------:R-:W-:Y:S01]  /*03a0*/  ELECT P1, URZ, PT ;  /* 0x00000000003f782f */ /* 0x000fe20003820000 */
[----:B------:R-:W0:Y:S01]  /*03b0*/  S2R R6, SR_CTAID.Y ;  /* 0x0000000000067919 */ /* 0x000e220000002600 */
[----:B------:R-:W3:Y:S01]  /*03c0*/  LDC R14, c[0x0][0x144] ;  /* 0x00005100ff0e7b82 */ /* 0x000ee20000000800 */
[----:B------:R-:W-:Y:S01]  /*03d0*/  LOP3.LUT R3, R3, 0xffffff80, RZ, 0xc0, !PT ;  /* 0xffffff8003037812 */ /* 0x000fe200078ec0ff */
[----:B------:R-:W-:Y:S01]  /*03e0*/  UMOV UR11, 0x80 ;  /* 0x00000080000b7882 */ /* 0x000fe20000000000 */
[----:B------:R-:W4:Y:S01]  /*03f0*/  SHFL.IDX PT, R16, R7, RZ, 0x1f ;  /* 0x00001fff07107589 */ /* 0x000f2200000e0000 */
[----:B------:R-:W-:Y:S01]  /*0400*/  NOP ;  /* 0x0000000000007918 */ /* 0x000fe20000000000 */
[----:B------:R-:W-:Y:S01]  /*0410*/  NOP ;  /* 0x0000000000007918 */ /* 0x000fe20000000000 */
[----:B------:R-:W-:Y:S01]  /*0420*/  IMAD.IADD R5, R4, 0x1, -R3 ;  /* 0x0000000104057824 */ /* 0x000fe200078e0a03 */
[C---:B------:R-:W-:Y:S01]  /*0430*/  ISETP.NE.AND P4, PT, R10.reuse, RZ, PT ;  /* 0x000000ff0a00720c */ /* 0x040fe20003f85270 */
[----:B------:R-:W4:Y:S01]  /*0440*/  LDC R15, c[0x0][0x140] ;  /* 0x00005000ff0f7b82 */ /* 0x000f220000000800 */
[----:B------:R-:W-:-:S02]  /*0450*/  VIADD R36, R10, 0xffffffff ;  /* 0xffffffff0a247836 */ /* 0x000fc40000000000 */
[----:B------:R-:W-:Y:S01]  /*0460*/  SHF.R.S32.HI R8, RZ, 0x1f, R5 ;  /* 0x0000001fff087819 */ /* 0x000fe20000011405 */
[----:B------:R-:W-:Y:S02]  /*0470*/  IMAD.MOV.U32 R57, RZ, RZ, 0x1 ;  /* 0x00000001ff397424 */ /* 0x000fe400078e00ff */
[----:B------:R-:W-:Y:S02]  /*0480*/  ISETP.GE.U32.AND P6, PT, R36, 0x2, PT ;  /* 0x000000022400780c */ /* 0x000fe40003fc6070 */
[----:B-----5:R-:W-:Y:S01]  /*0490*/  ISETP.NE.OR P0, PT, R12, RZ, !P0 ;  /* 0x000000ff0c00720c */ /* 0x020fe20004705670 */
[----:B------:R-:W5:Y:S01]  /*04a0*/  LDC R25, c[0x0][0x148] ;  /* 0x00005200ff197b82 */ /* 0x000f620000000800 */
[----:B-1----:R-:W-:Y:S02]  /*04b0*/  I2FP.F32.U32 R12, UR12 ;  /* 0x0000000c000c7c45 */ /* 0x002fe40008201000 */
[----:B------:R-:W-:Y:S02]  /*04c0*/  LEA.HI R3, R8, R5, RZ, 0x3 ;  /* 0x0000000508037211 */ /* 0x000fe400078f18ff */
[----:B--2---:R-:W-:Y:S01]  /*04d0*/  ISETP.NE.OR P1, PT, R11, RZ, !P1 ;  /* 0x000000ff0b00720c */ /* 0x004fe20004f25670 */
[----:B------:R-:W-:Y:S01]  /*04e0*/  FMUL R13, R12, UR4 ;  /* 0x000000040c0d7c20 */ /* 0x000fe20008400000 */
[--C-:B------:R-:W-:Y:S01]  /*04f0*/  SHF.R.S32.HI R0, RZ, 0x3, R3.reuse ;  /* 0x00000003ff007819 */ /* 0x100fe20000011403 */
[----:B------:R-:W-:Y:S01]  /*0500*/  ULDC UR4, c[0x0][0x154] ;  /* 0x0000550000047ab9 */ /* 0x000fe20000000800 */
[----:B------:R-:W-:-:S02]  /*0510*/  SHF.R.S32.HI R3, RZ, 0x1f, R3 ;  /* 0x0000001fff037819 */ /* 0x000fc40000011403 */
[----:B------:R-:W-:Y:S01]  /*0520*/  SHF.R.S32.HI R12, RZ, 0x1f, R9 ;  /* 0x0000001fff0c7819 */ /* 0x000fe20000011409 */
[----:B------:R-:W1:Y:S01]  /*0530*/  F2I.U32.TRUNC.NTZ R13, R13 ;  /* 0x0000000d000d7305 */ /* 0x000e62000020f000 */
[----:B------:R-:W-:Y:S01]  /*0540*/  LEA.HI R11, R3, R0, RZ, 0x2 ;  /* 0x00000000030b7211 */ /* 0x000fe200078f10ff */
[----:B------:R-:W-:Y:S01]  /*0550*/  VOTEU.ALL UP1, P0 ;  /* 0x00000000003f7886 */ /* 0x000fe20000020000 */
[----:B------:R-:W-:Y:S01]  /*0560*/  LEA.HI R12, R12, R9, RZ, 0x2 ;  /* 0x000000090c0c7211 */ /* 0x000fe200078f10ff */
[----:B------:R-:W-:Y:S01]  /*0570*/  VOTEU.ALL UP0, P0 ;  /* 0x00000000003f7886 */ /* 0x000fe20000000000 */
[----:B------:R-:W-:Y:S01]  /*0580*/  SHF.R.S32.HI R3, RZ, 0x1f, R2 ;  /* 0x0000001fff037819 */ /* 0x000fe20000011402 */
[----:B------:R-:W-:Y:S01]  /*0590*/  VOTEU.ALL UP2, P1 ;  /* 0x00000000003f7886 */ /* 0x000fe20000840000 */
[----:B------:R-:W-:Y:S01]  /*05a0*/  LOP3.LUT R11, R11, 0xfffffffc, RZ, 0xc0, !PT ;  /* 0xfffffffc0b0b7812 */ /* 0x000fe200078ec0ff */
[----:B------:R-:W2:Y:S01]  /*05b0*/  @!UP1 S2UR UR7, SR_CgaCtaId ;  /* 0x00000000000799c3 */ /* 0x000ea20000008800 */
[----:B------:R-:W-:Y:S01]  /*05c0*/  LOP3.LUT R12, R12, 0x3ffffffc, RZ, 0xc0, !PT ;  /* 0x3ffffffc0c0c7812 */ /* 0x000fe200078ec0ff */
[----:B------:R-:W-:Y:S01]  /*05d0*/  @!UP1 UMOV UR6, 0x400 ;  /* 0x0000040000069882 */ /* 0x000fe20000000000 */
[----:B------:R-:W-:Y:S01]  /*05e0*/  LEA.HI R3, R3, R2, RZ, 0x2 ;  /* 0x0000000203037211 */ /* 0x000fe200078f10ff */
[----:B------:R-:W-:Y:S01]  /*05f0*/  IMAD.IADD R11, R0, 0x1, -R11 ;  /* 0x00000001000b7824 */ /* 0x000fe200078e0a0b */
[----:B------:R-:W-:Y:S01]  /*0600*/  @!UP2 UMOV UR9, 0x400 ;  /* 0x000004000009a882 */ /* 0x000fe20000000000 */
[----:B------:R-:W-:Y:S01]  /*0610*/  IMAD.IADD R12, R9, 0x1, -R12 ;  /* 0x00000001090c7824 */ /* 0x000fe200078e0a0c */
[----:B------:R-:W-:Y:S01]  /*0620*/  LOP3.LUT R3, R3, 0xfffffffc, RZ, 0xc0, !PT ;  /* 0xfffffffc03037812 */ /* 0x000fe200078ec0ff */
[----:B------:R-:W5:Y:S01]  /*0630*/  @!UP2 S2UR UR10, SR_CgaCtaId ;  /* 0x00000000000aa9c3 */ /* 0x000f620000008800 */
[----:B-1----:R-:W-:Y:S01]  /*0640*/  IMAD.MOV R13, RZ, RZ, -R13 ;  /* 0x000000ffff0d7224 */ /* 0x002fe200078e0a0d */
[----:B------:R-:W-:Y:S01]  /*0650*/  VOTEU.ALL UP3, P1 ;  /* 0x00000000003f7886 */ /* 0x000fe20000860000 */
[----:B------:R-:W-:Y:S01]  /*0660*/  IMAD R11, R12, 0x4, R11 ;  /* 0x000000040c0b7824 */ /* 0x000fe200078e020b */
[----:B------:R-:W-:Y:S01]  /*0670*/  VOTEU.ALL UP4, P1 ;  /* 0x00000000003f7886 */ /* 0x000fe20000880000 */
[----:B------:R-:W-:Y:S01]  /*0680*/  IMAD.IADD R9, R2, 0x1, -R3 ;  /* 0x0000000102097824 */ /* 0x000fe200078e0a03 */
[----:B0-----:R-:W-:Y:S01]  /*0690*/  I2FP.F32.U32 R2, R6 ;  /* 0x0000000600027245 */ /* 0x001fe20000201000 */
[----:B---3--:R-:W-:Y:S01]  /*06a0*/  IMAD R21, R14, R13, UR12 ;  /* 0x0000000c0e157e24 */ /* 0x008fe2000f8e020d */
[C---:B------:R-:W-:Y:S01]  /*06b0*/  LEA.HI R0, R11.reuse, R11, RZ, 0x1 ;  /* 0x0000000b0b007211 */ /* 0x040fe200078f08ff */
[C---:B------:R-:W-:Y:S01]  /*06c0*/  IMAD.SHL.U32 R56, R11.reuse, 0x4, RZ ;  /* 0x000000040b387824 */ /* 0x040fe200078e00ff */
[----:B------:R-:W-:Y:S01]  /*06d0*/  VOTEU.ALL UP5, P1 ;  /* 0x00000000003f7886 */ /* 0x000fe200008a0000 */
[----:B------:R-:W-:Y:S01]  /*06e0*/  FMUL R2, R2, UR4 ;  /* 0x0000000402027c20 */ /* 0x000fe20008400000 */
[----:B------:R-:W-:Y:S01]  /*06f0*/  LOP3.LUT R0, R0, 0xfffffffe, RZ, 0xc0, !PT ;  /* 0xfffffffe00007812 */ /* 0x000fe200078ec0ff */
[----:B------:R-:W-:Y:S01]  /*0700*/  UMOV UR4, 0x20 ;  /* 0x0000002000047882 */ /* 0x000fe20000000000 */
[----:B------:R-:W-:Y:S01]  /*0710*/  LOP3.LUT R56, R11, 0xc, R56, 0x78, !PT ;  /* 0x0000000c0b387812 */ /* 0x000fe200078e7838 */
[----:B------:R-:W-:-:S04]  /*0720*/  @!UP1 UIADD3 UR4, -UR4, 0x100000, URZ ;  /* 0x0010000004049890 */ /* 0x000fc8000fffe13f */
[----:B------:R-:W-:Y:S02]  /*0730*/  @!UP1 USHF.L.U32 UR5, UR4, 0xb, URZ ;  /* 0x0000000b04059899 */ /* 0x000fe4000800063f */
[----:B------:R-:W-:Y:S01]  /*0740*/  @!UP1 USHF.L.U32 UR4, UR4, 0x1, URZ ;  /* 0x0000000104049899 */ /* 0x000fe2000800063f */
[----:B----4-:R-:W-:Y:S01]  /*0750*/  ISETP.EQ.U32.AND P2, PT, R15, 0x1, PT ;  /* 0x000000010f00780c */ /* 0x010fe20003f42070 */
[----:B------:R-:W-:Y:S01]  /*0760*/  IMAD.IADD R0, R11, 0x1, -R0 ;  /* 0x000000010b007824 */ /* 0x000fe200078e0a00 */
[----:B------:R-:W0:Y:S01]  /*0770*/  F2I.U32.TRUNC.NTZ R2, R2 ;  /* 0x0000000200027305 */ /* 0x000e22000020f000 */
[----:B--2---:R-:W-:Y:S01]  /*0780*/  @!UP1 ULEA UR8, UR7, UR6, 0x18 ;  /* 0x0000000607089291 */ /* 0x004fe2000f8ec03f */
[----:B------:R-:W-:Y:S01]  /*0790*/  R2UR UR43, R16 ;  /* 0x00000000102b72ca */ /* 0x000fe200000e0000 */
[----:B------:R-:W-:-:S04]  /*07a0*/  @!UP2 UIADD3 UR6, -UR11, 0x100000, URZ ;  /* 0x001000000b06a890 */ /* 0x000fc8000fffe13f */
[----:B------:R-:W-:Y:S02]  /*07b0*/  @!UP2 USHF.L.U32 UR7, UR6, 0xb, URZ ;  /* 0x0000000b0607a899 */ /* 0x000fe4000800063f */
[----:B------:R-:W-:Y:S01]  /*07c0*/  @!UP2 USHF.L.U32 UR6, UR6, 0x1, URZ ;  /* 0x000000010606a899 */ /* 0x000fe2000800063f */
[----:B------:R-:W-:Y:S01]  /*07d0*/  ISETP.NE.AND P3, PT, R0, R21, PT ;  /* 0x000000150000720c */ /* 0x000fe20003f65270 */
[----:B------:R-:W-:Y:S01]  /*07e0*/  VOTEU.ALL UP1, P0 ;  /* 0x00000000003f7886 */ /* 0x000fe20000020000 */
[----:B-----5:R-:W-:Y:S01]  /*07f0*/  @!UP2 ULEA UR9, UR10, UR9, 0x18 ;  /* 0x000000090a09a291 */ /* 0x020fe2000f8ec03f */
[----:B------:R-:W-:Y:S01]  /*0800*/  LOP3.LUT P0, RZ, R5, 0x7, RZ, 0xc0, !PT ;  /* 0x0000000705ff7812 */ /* 0x000fe2000780c0ff */
[----:B------:R-:W-:Y:S01]  /*0810*/  VOTEU.ALL UP2, P1 ;  /* 0x00000000003f7886 */ /* 0x000fe20000840000 */
[----:B------:R-:W-:Y:S02]  /*0820*/  ISETP.NE.AND P1, PT, R9, 0x3, PT ;  /* 0x000000030900780c */ /* 0x000fe40003f25270 */
[----:B------:R-:W-:-:S02]  /*0830*/  ISETP.LT.U32.AND P0, PT, R56, 0x4, !P0 ;  /* 0x000000043800780c */ /* 0x000fc40004701070 */
[----:B------:R-:W-:Y:S01]  /*0840*/  ISETP.EQ.OR P1, PT, R9, RZ, !P1 ;  /* 0x000000ff0900720c */ /* 0x000fe20004f22670 */
[----:B------:R-:W1:Y:S02]  /*0850*/  FENCE.VIEW.ASYNC.S ;  /* 0x00000000000073c6 */ /* 0x000e640000000000 */
[----:B-1----:R1:W2:Y:S01]  /*0860*/  @!UP0 SYNCS.EXCH.64 URZ, [UR8+0xa0], UR4 ;  /* 0x0000a004083f85b2 */ /* 0x0022a20008000100 */
[----:B0-----:R-:W-:Y:S01]  /*0870*/  IMAD.MOV R20, RZ, RZ, -R2 ;  /* 0x000000ffff147224 */ /* 0x001fe200078e0a02 */
[----:B------:R-:W-:-:S03]  /*0880*/  @P3 LEA.HI R0, R56, R56, RZ, 0x1 ;  /* 0x0000003838003211 */ /* 0x000fc600078f08ff */
[----:B------:R-:W-:Y:S01]  /*0890*/  IMAD R3, R25, R20, R6 ;  /* 0x0000001419037224 */ /* 0x000fe200078e0206 */
[----:B------:R-:W-:Y:S02]  /*08a0*/  ISETP.EQ.AND P1, PT, R10, RZ, P1 ;  /* 0x000000ff0a00720c */ /* 0x000fe40000f22270 */
[----:B------:R-:W-:Y:S02]  /*08b0*/  @P3 SHF.R.S32.HI R0, RZ, 0x1, R0 ;  /* 0x00000001ff003819 */ /* 0x000fe40000011400 */
[----:B------:R-:W-:Y:S02]  /*08c0*/  SEL R23, RZ, 0x1, !P1 ;  /* 0x00000001ff177807 */ /* 0x000fe40004800000 */
[----:B------:R-:W-:Y:S02]  /*08d0*/  @P3 ISETP.NE.AND P5, PT, R0, R3, PT ;  /* 0x000000030000320c */ /* 0x000fe40003fa5270 */
[----:B------:R-:W-:Y:S01]  /*08e0*/  SEL R0, RZ, 0x1, !P0 ;  /* 0x00000001ff007807 */ /* 0x000fe20004000000 */
[----:B------:R1:W0:Y:S01]  /*08f0*/  @!UP1 SYNCS.EXCH.64 URZ, [UR8+0xa8], UR4 ;  /* 0x0000a804083f95b2 */ /* 0x0002220008000100 */
[----:B------:R-:W-:Y:S01]  /*0900*/  NOP ;  /* 0x0000000000007918 */ /* 0x000fe20000000000 */
[----:B------:R-:W-:-:S02]  /*0910*/  @P3 SEL R57, RZ, 0x1, P5 ;  /* 0x00000001ff393807 */ /* 0x000fc40002800000 */
[----:B------:R-:W-:Y:S02]  /*0920*/  SEL R23, R23, 0x2, P6 ;  /* 0x0000000217177807 */ /* 0x000fe40003000000 */
[----:B------:R-:W-:Y:S01]  /*0930*/  LOP3.LUT R57, R57, R0, RZ, 0xc0, !PT ;  /* 0x0000000039397212 */ /* 0x000fe200078ec0ff */
[----:B------:R1:W3:Y:S01]  /*0940*/  @!UP2 SYNCS.EXCH.64 URZ, [UR9+0x80], UR6 ;  /* 0x00008006093fa5b2 */ /* 0x0002e20008000100 */
[----:B------:R1:W4:Y:S01]  /*0950*/  @!UP3 SYNCS.EXCH.64 URZ, [UR9+0x88], UR6 ;  /* 0x00008806093fb5b2 */ /* 0x0003220008000100 */
[----:B------:R1:W0:Y:S01]  /*0960*/  @!UP4 SYNCS.EXCH.64 URZ, [UR9+0x90], UR6 ;  /* 0x00009006093fc5b2 */ /* 0x0002220008000100 */
[----:B------:R1:W0:Y:S01]  /*0970*/  @!UP5 SYNCS.EXCH.64 URZ, [UR9+0x98], UR6 ;  /* 0x00009806093fd5b2 */ /* 0x0002220008000100 */
[----:B------:R-:W-:Y:S01]  /*0980*/  NOP ;  /* 0x0000000000007918 */ /* 0x000fe20000000000 */
[----:B-12---:R-:W-:Y:S05]  /*0990*/  @!P2 BRA `(.L_x_3) ;  /* 0x000000000008a947 */ /* 0x006fea0003800000 */
[----:B0--34-:R-:W-:Y:S01]  /*09a0*/  UCGABAR_ARV ;  /* 0x00000000000079c7 */ /* 0x019fe20008000000 */
[----:B------:R-:W-:Y:S05]  /*09b0*/  BRA `(.L_x_4) ;  /* 0x0000000000047947 */ /* 0x000fea0003800000 */
.L_x_3:
[----:B0--34-:R-:W-:Y:S01]  /*09c0*/  NOP ;  /* 0x0000000000007918 */ /* 0x019fe20000000000 */
.L_x_4:
[----:B------:R-:W-:Y:S01]  /*09d0*/  ULDC.64 UR4, c[0x0][0x598] ;  /* 0x0001660000047ab9 */ /* 0x000fe20000000a00 */
[----:B------:R-:W-:Y:S01]  /*09e0*/  ULDC.64 UR36, c[0x0][0x208] ;  /* 0x0000820000247ab9 */ /* 0x000fe20000000a00 */
[----:B------:R-:W-:-:S04]  /*09f0*/  ISETP.NE.U32.AND P0, PT, RZ, UR4, PT ;  /* 0x00000004ff007c0c */ /* 0x000fc8000bf05070 */
[----:B------:R-:W-:-:S13]  /*0a00*/  ISETP.NE.AND.EX P0, PT, RZ, UR5, PT, P0 ;  /* 0x00000005ff007c0c */ /* 0x000fda000bf05300 */
[----:B------:R-:W-:Y:S05]  /*0a10*/  @!P0 BRA `(.L_x_5) ;  /* 0x00000000001c8947 */ /* 0x000fea0003800000 */
[----:B------:R-:W0:Y:S02]  /*0a20*/  LDC.64 R2, c[0x0][0x598] ;  /* 0x00016600ff027b82 */ /* 0x000e240000000a00 */
[----:B0-----:R-:W2:Y:S02]  /*0a30*/  LDG.E.64 R2, desc[UR36][R2.64] ;  /* 0x0000002402027981 */ /* 0x001ea4000c1e1b00 */
[----:B--2---:R-:W-:-:S04]  /*0a40*/  ISETP.NE.U32.AND P0, PT, R2, RZ, PT ;  /* 0x000000ff0200720c */ /* 0x004fc80003f05070 */
[----:B------:R-:W-:-:S13]  /*0a50*/  ISETP.NE.AND.EX P0, PT, R3, RZ, PT, P0 ;  /* 0x000000ff0300720c */ /* 0x000fda0003f05300 */
[----:B------:R-:W-:Y:S05]  /*0a60*/  @!P0 BRA `(.L_x_5) ;  /* 0x0000000000088947 */ /* 0x000fea0003800000 */
[----:B------:R0:W5:Y:S01]  /*0a70*/  LD.E R58, desc[UR36][R2.64] ;  /* 0x00000024023a7980 */ /* 0x000162000c101900 */
[----:B------:R-:W-:Y:S05]  /*0a80*/  BRA `(.L_x_6) ;  /* 0x0000000000247947 */ /* 0x000fea0003800000 */
.L_x_5:
[----:B------:R-:W-:Y:S02]  /*0a90*/  ULDC.64 UR4, c[0x0][0x588] ;  /* 0x0001620000047ab9 */ /* 0x000fe40000000a00 */
[----:B------:R-:W-:-:S04]  /*0aa0*/  ISETP.NE.U32.AND P0, PT, RZ, UR4, PT ;  /* 0x00000004ff007c0c */ /* 0x000fc8000bf05070 */
[----:B------:R-:W-:-:S13]  /*0ab0*/  ISETP.NE.AND.EX P0, PT, RZ, UR5, PT, P0 ;  /* 0x00000005ff007c0c */ /* 0x000fda000bf05300 */
[----:B------:R-:W-:Y:S05]  /*0ac0*/  @!P0 BRA `(.L_x_7) ;  /* 0x00000000000c8947 */ /* 0x000fea0003800000 */
[----:B------:R-:W0:Y:S02]  /*0ad0*/  LDC.64 R58, c[0x0][0x588] ;  /* 0x00016200ff3a7b82 */ /* 0x000e240000000a00 */
[----:B0-----:R1:W5:Y:S01]  /*0ae0*/  LDG.E R58, desc[UR36][R58.64] ;  /* 0x000000243a3a7981 */ /* 0x001362000c1e1900 */
[----:B------:R-:W-:Y:S05]  /*0af0*/  BRA `(.L_x_6) ;  /* 0x0000000000087947 */ /* 0x000fea0003800000 */
.L_x_7:
[----:B------:R-:W-:Y:S02]  /*0b00*/  ULDC UR4, c[0x0][0x580] ;  /* 0x0001600000047ab9 */ /* 0x000fe40000000800 */
[----:B------:R-:W-:-:S07]  /*0b10*/  IMAD.U32 R58, RZ, RZ, UR4 ;  /* 0x00000004ff3a7e24 */ /* 0x000fce000f8e00ff */
.L_x_6:
[----:B------:R-:W-:Y:S02]  /*0b20*/  ULDC.64 UR4, c[0x0][0x5a0] ;  /* 0x0001680000047ab9 */ /* 0x000fe40000000a00 */
[----:B------:R-:W-:-:S04]  /*0b30*/  ISETP.NE.U32.AND P0, PT, RZ, UR4, PT ;  /* 0x00000004ff007c0c */ /* 0x000fc8000bf05070 */
[----:B------:R-:W-:-:S13]  /*0b40*/  ISETP.NE.AND.EX P0, PT, RZ, UR5, PT, P0 ;  /* 0x00000005ff007c0c */ /* 0x000fda000bf05300 */
[----:B------:R-:W-:Y:S05]  /*0b50*/  @!P0 BRA `(.L_x_8) ;  /* 0x00000000001c8947 */ /* 0x000fea0003800000 */
[----:B0-----:R-:W0:Y:S02]  /*0b60*/  LDC.64 R2, c[0x0][0x5a0] ;  /* 0x00016800ff027b82 */ /* 0x001e240000000a00 */
[----:B0-----:R-:W2:Y:S02]  /*0b70*/  LDG.E.64 R2, desc[UR36][R2.64] ;  /* 0x0000002402027981 */ /* 0x001ea4000c1e1b00 */
[----:B--2---:R-:W-:-:S04]  /*0b80*/  ISETP.NE.U32.AND P0, PT, R2, RZ, PT ;  /* 0x000000ff0200720c */ /* 0x004fc80003f05070 */
[----:B------:R-:W-:-:S13]  /*0b90*/  ISETP.NE.AND.EX P0, PT, R3, RZ, PT, P0 ;  /* 0x000000ff0300720c */ /* 0x000fda0003f05300 */
[----:B------:R-:W-:Y:S05]  /*0ba0*/  @!P0 BRA `(.L_x_8) ;  /* 0x0000000000088947 */ /* 0x000fea0003800000 */
[----:B-1----:R0:W5:Y:S01]  /*0bb0*/  LD.E R59, desc[UR36][R2.64] ;  /* 0x00000024023b7980 */ /* 0x002162000c101900 */
[----:B------:R-:W-:Y:S05]  /*0bc0*/  BRA `(.L_x_9) ;  /* 0x0000000000247947 */ /* 0x000fea0003800000 */
.L_x_8:
[----:B------:R-:W-:Y:S02]  /*0bd0*/  ULDC.64 UR4, c[0x0][0x590] ;  /* 0x0001640000047ab9 */ /* 0x000fe40000000a00 */
[----:B------:R-:W-:-:S04]  /*0be0*/  ISETP.NE.U32.AND P0, PT, RZ, UR4, PT ;  /* 0x00000004ff007c0c */ /* 0x000fc8000bf05070 */
[----:B------:R-:W-:-:S13]  /*0bf0*/  ISETP.NE.AND.EX P0, PT, RZ, UR5, PT, P0 ;  /* 0x00000005ff007c0c */ /* 0x000fda000bf05300 */
[----:B------:R-:W-:Y:S05]  /*0c00*/  @!P0 BRA `(.L_x_10) ;  /* 0x00000000000c8947 */ /* 0x000fea0003800000 */
[----:B0-----:R-:W1:Y:S02]  /*0c10*/  LDC.64 R2, c[0x0][0x590] ;  /* 0x00016400ff027b82 */ /* 0x001e640000000a00 */
[----:B-1----:R1:W5:Y:S01]  /*0c20*/  LDG.E R59, desc[UR36][R2.64] ;  /* 0x00000024023b7981 */ /* 0x002362000c1e1900 */
[----:B------:R-:W-:Y:S05]  /*0c30*/  BRA `(.L_x_9) ;  /* 0x0000000000087947 */ /* 0x000fea0003800000 */
.L_x_10:
[----:B------:R-:W-:Y:S02]  /*0c40*/  ULDC UR4, c[0x0][0x584] ;  /* 0x0001610000047ab9 */ /* 0x000fe40000000800 */
[----:B-1----:R-:W-:-:S07]  /*0c50*/  IMAD.U32 R59, RZ, RZ, UR4 ;  /* 0x00000004ff3b7e24 */ /* 0x002fce000f8e00ff */
.L_x_9:
[----:B01----:R-:W0:Y:S01]  /*0c60*/  LDC R2, c[0x0][0x65c] ;  /* 0x00019700ff027b82 */ /* 0x003e220000000800 */
[----:B------:R-:W-:Y:S01]  /*0c70*/  ULDC UR6, c[0x0][0x28c] ;  /* 0x0000a30000067ab9 */ /* 0x000fe20000000800 */
[----:B------:R-:W-:Y:S01]  /*0c80*/  ISETP.NE.AND P0, PT, R10, 0x2, PT ;  /* 0x000000020a00780c */ /* 0x000fe20003f05270 */
[----:B------:R-:W-:Y:S01]  /*0c90*/  UIADD3 UR6, UR6, 0x7f, URZ ;  /* 0x0000007f06067890 */ /* 0x000fe2000fffe03f */
[----:B------:R-:W-:Y:S01]  /*0ca0*/  IMAD.U32 R10, RZ, RZ, UR12 ;  /* 0x0000000cff0a7e24 */ /* 0x000fe2000f8e00ff */
[----:B------:R-:W-:Y:S01]  /*0cb0*/  UMOV UR38, URZ ;  /* 0x0000003f00267c82 */ /* 0x000fe20008000000 */
[----:B------:R-:W-:Y:S01]  /*0cc0*/  UMOV UR39, URZ ;  /* 0x0000003f00277c82 */ /* 0x000fe20008000000 */
[----:B------:R-:W-:Y:S01]  /*0cd0*/  USHF.R.S32.HI UR7, URZ, 0x1f, UR6 ;  /* 0x0000001f3f077899 */ /* 0x000fe20008011406 */
[----:B------:R-:W-:-:S03]  /*0ce0*/  ULDC.64 UR8, c[0x0][0x650] ;  /* 0x0001940000087ab9 */ /* 0x000fc60000000a00 */
[----:B------:R-:W-:-:S04]  /*0cf0*/  ULEA.HI UR7, UR7, UR6, URZ, 0x7 ;  /* 0x0000000607077291 */ /* 0x000fc8000f8f383f */
[----:B------:R-:W-:Y:S01]  /*0d00*/  USHF.R.S32.HI UR40, URZ, 0x7, UR7 ;  /* 0x000000073f287899 */ /* 0x000fe20008011407 */
[----:B0-----:R-:W-:-:S13]  /*0d10*/  ISETP.NE.AND P1, PT, R2, 0x1, PT ;  /* 0x000000010200780c */ /* 0x001fda0003f25270 */
[----:B------:R-:W0:Y:S01]  /*0d20*/  @P1 LDC R17, c[0x0][0x10] ;  /* 0x00000400ff111b82 */ /* 0x000e220000000800 */
[----:B------:R-:W-:Y:S02]  /*0d30*/  @P1 IMAD.MOV.U32 R7, RZ, RZ, RZ ;  /* 0x000000ffff071224 */ /* 0x000fe400078e00ff */
[----:B------:R-:W-:-:S05]  /*0d40*/  @P1 IMAD.MOV.U32 R11, RZ, RZ, RZ ;  /* 0x000000ffff0b1224 */ /* 0x000fca00078e00ff */
[----:B------:R-:W1:Y:S01]  /*0d50*/  @!P1 LDC R3, c[0x0][0xc] ;  /* 0x00000300ff039b82 */ /* 0x000e620000000800 */
[----:B------:R-:W-:Y:S01]  /*0d60*/  ULDC UR4, c[0x0][0xc] ;  /* 0x0000030000047ab9 */ /* 0x000fe20000000800 */
[----:B------:R-:W-:Y:S02]  /*0d70*/  ULDC UR5, c[0x0][0x10] ;  /* 0x0000040000057ab9 */ /* 0x000fe40000000800 */
[----:B------:R-:W-:-:S04]  /*0d80*/  UIMAD.WIDE.U32 UR4, UR4, UR5, URZ ;  /* 0x00000005040472a5 */ /* 0x000fc8000f8e003f */
[----:B------:R-:W2:Y:S01]  /*0d90*/  LDC R0, c[0x0][0x14] ;  /* 0x00000500ff007b82 */ /* 0x000ea20000000800 */
[----:B0-----:R-:W-:-:S04]  /*0da0*/  @P1 IMAD.WIDE.U32 R16, R17, UR12, R6 ;  /* 0x0000000c11101c25 */ /* 0x001fc8000f8e0006 */
[----:B------:R-:W-:Y:S02]  /*0db0*/  @P1 IMAD.IADD R17, R17, 0x1, R11 ;  /* 0x0000000111111824 */ /* 0x000fe400078e020b */
[----:B------:R-:W-:Y:S02]  /*0dc0*/  IMAD.MOV.U32 R11, RZ, RZ, RZ ;  /* 0x000000ffff0b7224 */ /* 0x000fe400078e00ff */
[----:B-1----:R-:W-:-:S04]  /*0dd0*/  @!P1 IMAD.WIDE.U32 R10, R6, R3, R10 ;  /* 0x00000003060a9225 */ /* 0x002fc800078e000a */
[----:B------:R-:W-:Y:S02]  /*0de0*/  @!P1 IMAD.MOV.U32 R16, RZ, RZ, R10 ;  /* 0x000000ffff109224 */ /* 0x000fe400078e000a */
[----:B--2---:R-:W-:-:S04]  /*0df0*/  IMAD.WIDE.U32 R12, R0, UR4, RZ ;  /* 0x00000004000c7c25 */ /* 0x004fc8000f8e00ff */
[----:B------:R-:W-:Y:S01]  /*0e00*/  IMAD R3, R0, UR5, RZ ;  /* 0x0000000500037c24 */ /* 0x000fe2000f8e02ff */
[----:B------:R0:W-:Y:S01]  /*0e10*/  STL.64 [R1], R12 ;  /* 0x0000000c01007387 */ /* 0x0001e20000100a00 */
[----:B------:R-:W-:Y:S02]  /*0e20*/  @!P1 IMAD.MOV.U32 R17, RZ, RZ, R11 ;  /* 0x000000ffff119224 */ /* 0x000fe400078e000b */
[----:B------:R-:W-:Y:S01]  /*0e30*/  IMAD.IADD R0, R13, 0x1, R3 ;  /* 0x000000010d007824 */ /* 0x000fe200078e0203 */
[----:B------:R-:W-:Y:S06]  /*0e40*/  @P0 BRA `(.L_x_11) ;  /* 0x0000000000280947 */ /* 0x000fec0003800000 */
[----:B------:R-:W-:Y:S01]  /*0e50*/  UIMAD.WIDE.U32 UR4, UR40, 0x24924925, URZ ;  /* 0x24924925280478a5 */ /* 0x000fe2000f8e003f */
[----:B------:R-:W-:Y:S01]  /*0e60*/  IADD3 R16, P0, R16, R12, RZ ;  /* 0x0000000c10107210 */ /* 0x000fe20007f1e0ff */
[----:B------:R-:W-:Y:S02]  /*0e70*/  UISETP.GE.U32.AND UP0, UPT, UR40, 0x7, UPT ;  /* 0x000000072800788c */ /* 0x000fe4000bf06070 */
[----:B------:R-:W-:Y:S02]  /*0e80*/  UIADD3 UR4, -UR5, UR40, URZ ;  /* 0x0000002805047290 */ /* 0x000fe4000fffe13f */
[----:B------:R-:W-:Y:S01]  /*0e90*/  IMAD.X R17, R0, 0x1, R17, P0 ;  /* 0x0000000100117824 */ /* 0x000fe200000e0611 */
[----:B------:R-:W-:Y:S01]  /*0ea0*/  UMOV UR39, URZ ;  /* 0x0000003f00277c82 */ /* 0x000fe20008000000 */
[----:B------:R-:W-:-:S04]  /*0eb0*/  ULEA.HI UR4, UR4, UR5, URZ, 0x1f ;  /* 0x0000000504047291 */ /* 0x000fc8000f8ff83f */
[----:B------:R-:W-:-:S04]  /*0ec0*/  USHF.R.U32.HI UR4, URZ, 0x2, UR4 ;  /* 0x000000023f047899 */ /* 0x000fc80008011604 */
[----:B------:R-:W-:Y:S02]  /*0ed0*/  @UP0 ULOP3.LUT UR39, UR4, 0x1, URZ, 0xc0, !UPT ;  /* 0x0000000104270892 */ /* 0x000fe4000f8ec03f */
[----:B------:R-:W-:-:S12]  /*0ee0*/  UIMAD UR38, UR4, -0x7, UR40 ;  /* 0xfffffff9042678a4 */ /* 0x000fd8000f8e0228 */
.L_x_11:
[----:B------:R-:W-:Y:S01]  /*0ef0*/  ISETP.GE.U32.AND P0, PT, R16, UR8, PT ;  /* 0x0000000810007c0c */ /* 0x000fe2000bf06070 */
[----:B------:R-:W-:Y:S01]  /*0f00*/  IMAD.MOV.U32 R22, RZ, RZ, -0x1 ;  /* 0xffffffffff167424 */ /* 0x000fe200078e00ff */
[----:B------:R-:W-:Y:S01]  /*0f10*/  PRMT R3, RZ, 0x7610, R3 ;  /* 0x00007610ff037816 */ /* 0x000fe20000000003 */
[----:B------:R-:W-:Y:S01]  /*0f20*/  IMAD.MOV.U32 R18, RZ, RZ, -0x1 ;  /* 0xffffffffff127424 */ /* 0x000fe200078e00ff */
[----:B------:R-:W-:Y:S01]  /*0f30*/  ISETP.GE.U32.AND.EX P0, PT, R17, UR9, PT, P0 ;  /* 0x0000000911007c0c */ /* 0x000fe2000bf06100 */
[----:B------:R-:W-:-:S12]  /*0f40*/  IMAD.MOV.U32 R19, RZ, RZ, -0x1 ;  /* 0xffffffffff137424 */ /* 0x000fd800078e00ff */
[----:B------:R-:W-:Y:S05]  /*0f50*/  @P0 BRA `(.L_x_12) ;  /* 0x0000000400280947 */ /* 0x000fea0003800000 */
[----:B------:R-:W1:Y:S01]  /*0f60*/  LDC.64 R26, c[0x0][0x628] ;  /* 0x00018a00ff1a7b82 */ /* 0x000e620000000a00 */
[----:B------:R-:W-:Y:S02]  /*0f70*/  IMAD.MOV.U32 R10, RZ, RZ, R16 ;  /* 0x000000ffff0a7224 */ /* 0x000fe400078e0010 */
[----:B------:R-:W-:-:S05]  /*0f80*/  IMAD.MOV.U32 R11, RZ, RZ, R17 ;  /* 0x000000ffff0b7224 */ /* 0x000fca00078e0011 */
[----:B------:R-:W2:Y:S08]  /*0f90*/  LDC R18, c[0x0][0x630] ;  /* 0x00018c00ff127b82 */ /* 0x000eb00000000800 */
[----:B------:R-:W3:Y:S01]  /*0fa0*/  LDC.64 R28, c[0x0][0x620] ;  /* 0x00018800ff1c7b82 */ /* 0x000ee20000000a00 */
[----:B-1----:R-:W-:-:S04]  /*0fb0*/  ISETP.NE.U32.AND P0, PT, R26, RZ, PT ;  /* 0x000000ff1a00720c */ /* 0x002fc80003f05070 */
[----:B------:R-:W-:-:S13]  /*0fc0*/  ISETP.NE.AND.EX P0, PT, R27, RZ, PT, P0 ;  /* 0x000000ff1b00720c */ /* 0x000fda0003f05300 */
[----:B--23--:R-:W-:Y:S05]  /*0fd0*/  @!P0 BRA `(.L_x_13) ;  /* 0x0000000000288947 */ /* 0x00cfea0003800000 */
[----:B------:R-:W1:Y:S02]  /*0fe0*/  LDC R3, c[0x0][0x634] ;  /* 0x00018d00ff037b82 */ /* 0x000e640000000800 */
[----:B-1----:R-:W-:-:S05]  /*0ff0*/  IADD3 R3, P0, R16, R3, RZ ;  /* 0x0000000310037210 */ /* 0x002fca0007f1e0ff */
[----:B------:R-:W-:-:S04]  /*1000*/  IMAD.X R19, RZ, RZ, R17, P0 ;  /* 0x000000ffff137224 */ /* 0x000fc800000e0611 */
[----:B------:R-:W-:-:S04]  /*1010*/  IMAD.WIDE.U32 R10, R19, R26, RZ ;  /* 0x0000001a130a7225 */ /* 0x000fc800078e00ff */
[----:B0-----:R-:W-:-:S04]  /*1020*/  IMAD.WIDE.U32 R12, P0, R3, R27, R10 ;  /* 0x0000001b030c7225 */ /* 0x001fc8000780000a */
[----:B------:R-:W-:-:S04]  /*1030*/  IMAD.WIDE.U32 R10, R3, R26, RZ ;  /* 0x0000001a030a7225 */ /* 0x000fc800078e00ff */
[----:B------:R-:W-:Y:S01]  /*1040*/  IMAD.X R15, RZ, RZ, RZ, P0 ;  /* 0x000000ffff0f7224 */ /* 0x000fe200000e06ff */
[----:B------:R-:W-:Y:S01]  /*1050*/  IADD3 RZ, P0, R11, R12, RZ ;  /* 0x0000000c0bff7210 */ /* 0x000fe20007f1e0ff */
[----:B------:R-:W-:-:S04]  /*1060*/  IMAD.MOV.U32 R14, RZ, RZ, R13 ;  /* 0x000000ffff0e7224 */ /* 0x000fc800078e000d */
[----:B------:R-:W-:-:S08]  /*1070*/  IMAD.WIDE.U32.X R10, R19, R27, R14, P0 ;  /* 0x0000001b130a7225 */ /* 0x000fd000000e040e */
.L_x_13:
[----:B------:R-:W1:Y:S01]  /*1080*/  LDC.64 R32, c[0x0][0x640] ;  /* 0x00019000ff207b82 */ /* 0x000e620000000a00 */
[-CC-:B------:R-:W-:Y:S02]  /*1090*/  SHF.R.U64 R30, R10, R18.reuse, R11.reuse ;  /* 0x000000120a1e7219 */ /* 0x180fe4000000120b */
[----:B------:R-:W-:Y:S02]  /*10a0*/  SHF.R.U32.HI R3, RZ, R18, R11 ;  /* 0x00000012ff037219 */ /* 0x000fe4000001160b */
[----:B0-----:R-:W-:-:S03]  /*10b0*/  IADD3 R13, P0, RZ, -R30, RZ ;  /* 0x8000001eff0d7210 */ /* 0x001fc60007f1e0ff */
[----:B------:R-:W0:Y:S02]  /*10c0*/  LDC R14, c[0x0][0x618] ;  /* 0x00018600ff0e7b82 */ /* 0x000e240000000800 */
[----:B------:R-:W-:Y:S02]  /*10d0*/  IMAD.X R3, RZ, RZ, ~R3, P0 ;  /* 0x000000ffff037224 */ /* 0x000fe400000e0e03 */
[----:B------:R-:W-:-:S04]  /*10e0*/  IMAD.WIDE.U32 R10, R13, R28, R16 ;  /* 0x0000001c0d0a7225 */ /* 0x000fc800078e0010 */
[----:B------:R-:W2:Y:S01]  /*10f0*/  LDC R15, c[0x0][0x608] ;  /* 0x00018200ff0f7b82 */ /* 0x000ea20000000800 */
[----:B------:R-:W-:Y:S02]  /*1100*/  IMAD R12, R3, R28, RZ ;  /* 0x0000001c030c7224 */ /* 0x000fe400078e02ff */
[----:B------:R-:W-:Y:S02]  /*1110*/  IMAD.MOV.U32 R28, RZ, RZ, 0x1 ;  /* 0x00000001ff1c7424 */ /* 0x000fe400078e00ff */
[----:B------:R-:W-:Y:S02]  /*1120*/  IMAD R3, R13, R29, R12 ;  /* 0x0000001d0d037224 */ /* 0x000fe400078e020c */
[----:B------:R-:W-:Y:S01]  /*1130*/  IMAD.MOV.U32 R12, RZ, RZ, -0x1 ;  /* 0xffffffffff0c7424 */ /* 0x000fe200078e00ff */
[----:B------:R-:W3:Y:S01]  /*1140*/  LDC R31, c[0x0][0x658] ;  /* 0x00019600ff1f7b82 */ /* 0x000ee20000000800 */
[----:B------:R-:W-:Y:S01]  /*1150*/  IMAD.IADD R3, R11, 0x1, R3 ;  /* 0x000000010b037824 */ /* 0x000fe200078e0203 */
[----:B-1----:R-:W-:-:S04]  /*1160*/  ISETP.NE.U32.AND P0, PT, R32, RZ, PT ;  /* 0x000000ff2000720c */ /* 0x002fc80003f05070 */
[----:B------:R-:W-:Y:S02]  /*1170*/  ISETP.NE.AND.EX P0, PT, R33, RZ, PT, P0 ;  /* 0x000000ff2100720c */ /* 0x000fe40003f05300 */
[----:B------:R-:W1:Y:S01]  /*1180*/  LDC R24, c[0x0][0x600] ;  /* 0x00018000ff187b82 */ /* 0x000e620000000800 */
[-CC-:B0-----:R-:W-:Y:S02]  /*1190*/  SHF.R.U64 R27, R10, R14.reuse, R3.reuse ;  /* 0x0000000e0a1b7219 */ /* 0x181fe40000001203 */
[----:B------:R-:W-:-:S05]  /*11a0*/  SHF.R.U32.HI R10, RZ, R14, R3 ;  /* 0x0000000eff0a7219 */ /* 0x000fca0000011603 */
[----:B------:R-:W0:Y:S01]  /*11b0*/  LDC R22, c[0x0][0x648] ;  /* 0x00019200ff167b82 */ /* 0x000e220000000800 */
[-CC-:B--2---:R-:W-:Y:S02]  /*11c0*/  SHF.R.U64 R35, R27, R15.reuse, R10.reuse ;  /* 0x0000000f1b237219 */ /* 0x184fe4000000120a */
[----:B------:R-:W-:-:S05]  /*11d0*/  SHF.R.U32.HI R10, RZ, R15, R10 ;  /* 0x0000000fff0a7219 */ /* 0x000fca000001160a */
[----:B------:R-:W2:Y:S01]  /*11e0*/  LDC R26, c[0x0][0x638] ;  /* 0x00018e00ff1a7b82 */ /* 0x000ea20000000800 */
[-CC-:B---3--:R-:W-:Y:S02]  /*11f0*/  SHF.R.U64 R34, R35, R31.reuse, R10.reuse ;  /* 0x0000001f23227219 */ /* 0x188fe4000000120a */
[-C--:B------:R-:W-:Y:S02]  /*1200*/  SHF.L.U32 R3, R12, R31.reuse, RZ ;  /* 0x0000001f0c037219 */ /* 0x080fe400000006ff */
[----:B------:R-:W-:Y:S01]  /*1210*/  SHF.R.U32.HI R11, RZ, R31, R10 ;  /* 0x0000001fff0b7219 */ /* 0x000fe2000001160a */
[----:B------:R-:W-:Y:S01]  /*1220*/  IMAD.MOV.U32 R10, RZ, RZ, R34 ;  /* 0x000000ffff0a7224 */ /* 0x000fe200078e0022 */
[----:B------:R-:W-:Y:S01]  /*1230*/  LOP3.LUT R18, RZ, R3, RZ, 0x33, !PT ;  /* 0x00000003ff127212 */ /* 0x000fe200078e33ff */
[----:B------:R-:W3:Y:S01]  /*1240*/  LDC R29, c[0x0][0x610] ;  /* 0x00018400ff1d7b82 */ /* 0x000ee20000000800 */
[----:B------:R-:W-:Y:S05]  /*1250*/  @!P0 BRA `(.L_x_14) ;  /* 0x0000000000288947 */ /* 0x000fea0003800000 */
[----:B------:R-:W4:Y:S02]  /*1260*/  LDC R3, c[0x0][0x64c] ;  /* 0x00019300ff037b82 */ /* 0x000f240000000800 */
[----:B----4-:R-:W-:-:S05]  /*1270*/  IADD3 R3, P0, R34, R3, RZ ;  /* 0x0000000322037210 */ /* 0x010fca0007f1e0ff */
[----:B------:R-:W-:-:S04]  /*1280*/  IMAD.X R19, RZ, RZ, R11, P0 ;  /* 0x000000ffff137224 */ /* 0x000fc800000e060b */
[----:B------:R-:W-:-:S04]  /*1290*/  IMAD.WIDE.U32 R10, R19, R32, RZ ;  /* 0x00000020130a7225 */ /* 0x000fc800078e00ff */
[----:B------:R-:W-:-:S04]  /*12a0*/  IMAD.WIDE.U32 R12, P0, R3, R33, R10 ;  /* 0x00000021030c7225 */ /* 0x000fc8000780000a */
[----:B------:R-:W-:-:S04]  /*12b0*/  IMAD.WIDE.U32 R10, R3, R32, RZ ;  /* 0x00000020030a7225 */ /* 0x000fc800078e00ff */
[----:B------:R-:W-:Y:S01]  /*12c0*/  IMAD.X R15, RZ, RZ, RZ, P0 ;  /* 0x000000ffff0f7224 */ /* 0x000fe200000e06ff */
[----:B------:R-:W-:Y:S01]  /*12d0*/  IADD3 RZ, P0, R11, R12, RZ ;  /* 0x0000000c0bff7210 */ /* 0x000fe20007f1e0ff */
[----:B------:R-:W-:-:S04]  /*12e0*/  IMAD.MOV.U32 R14, RZ, RZ, R13 ;  /* 0x000000ffff0e7224 */ /* 0x000fc800078e000d */
[----:B------:R-:W-:-:S08]  /*12f0*/  IMAD.WIDE.U32.X R10, R19, R33, R14, P0 ;  /* 0x00000021130a7225 */ /* 0x000fd000000e040e */
.L_x_14:
[----:B0-----:R-:W-:Y:S01]  /*1300*/  SHF.R.U64 R7, R10, R22, R11 ;  /* 0x000000160a077219 */ /* 0x001fe2000000120b */
[----:B-1----:R-:W-:Y:S01]  /*1310*/  VIADD R10, R24, 0xffffffff ;  /* 0xffffffff180a7836 */ /* 0x002fe20000000000 */
[----:B------:R-:W-:Y:S01]  /*1320*/  SHF.L.U32 R3, R28, R31, RZ ;  /* 0x0000001f1c037219 */ /* 0x000fe200000006ff */
[----:B------:R-:W-:Y:S01]  /*1330*/  @P1 IMAD R21, R25, R20, R6 ;  /* 0x0000001419151224 */ /* 0x000fe200078e0206 */
[----:B------:R-:W-:Y:S01]  /*1340*/  LOP3.LUT R18, R35, R18, RZ, 0xc0, !PT ;  /* 0x0000001223127212 */ /* 0x000fe200078ec0ff */
[----:B------:R-:W-:Y:S02]  /*1350*/  IMAD.MOV R11, RZ, RZ, -R7 ;  /* 0x000000ffff0b7224 */ /* 0x000fe400078e0a07 */
[----:B------:R-:W-:Y:S02]  /*1360*/  IMAD.MOV.U32 R6, RZ, RZ, 0x1 ;  /* 0x00000001ff067424 */ /* 0x000fe400078e00ff */
[----:B------:R-:W-:Y:S01]  /*1370*/  IMAD R18, R3, R7, R18 ;  /* 0x0000000703127224 */ /* 0x000fe200078e0212 */
[----:B------:R-:W-:Y:S01]  /*1380*/  LOP3.LUT R7, R27, R10, RZ, 0xc0, !PT ;  /* 0x0000000a1b077212 */ /* 0x000fe200078ec0ff */
[----:B--2---:R-:W-:-:S02]  /*1390*/  IMAD R3, R11, R26, R34 ;  /* 0x0000001a0b037224 */ /* 0x004fc400078e0222 */
[----:B---3--:R-:W-:Y:S02]  /*13a0*/  IMAD R22, R18, R29, R21 ;  /* 0x0000001d12167224 */ /* 0x008fe400078e0215 */
[----:B------:R-:W-:Y:S01]  /*13b0*/  IMAD R7, R3, R24, R7 ;  /* 0x0000001803077224 */ /* 0x000fe200078e0207 */
[----:B------:R-:W-:Y:S01]  /*13c0*/  PRMT R3, R6, 0x7610, R3 ;  /* 0x0000761006037816 */ /* 0x000fe20000000003 */
[----:B------:R-:W-:-:S03]  /*13d0*/  IMAD.MOV.U32 R19, RZ, RZ, R30 ;  /* 0x000000ffff137224 */ /* 0x000fc600078e001e */
[----:B------:R-:W-:Y:S02]  /*13e0*/  SEL R18, R7, R22, !P1 ;  /* 0x0000001607127207 */ /* 0x000fe40004800000 */
[----:B------:R-:W-:-:S07]  /*13f0*/  SEL R22, R22, R7, !P1 ;  /* 0x0000000716167207 */ /* 0x000fce0004800000 */
.L_x_12:
[----:B------:R-:W-:Y:S05]  /*1400*/  @!P2 BRA `(.L_x_15) ;  /* 0x00000000000ca947 */ /* 0x000fea0003800000 */
[----:B------:R-:W-:Y:S01]  /*1410*/  UCGABAR_WAIT ;  /* 0x0000000000007dc7 */ /* 0x000fe20008000000 */
[----:B------:R-:W-:Y:S01]  /*1420*/  CCTL.IVALL ;  /* 0x00000000ff00798f */ /* 0x000fe20002000000 */
[----:B------:R-:W-:Y:S05]  /*1430*/  BRA `(.L_x_16) ;  /* 0x0000000000047947 */ /* 0x000fea0003800000 */
.L_x_15:
[----:B------:R-:W-:Y:S06]  /*1440*/  BAR.SYNC.DEFER_BLOCKING 0x0 ;  /* 0x0000000000007b1d */ /* 0x000fec0000010000 */
.L_x_16:
[----:B------:R-:W-:Y:S05]  /*1450*/  @!P4 BRA `(.L_x_17) ;  /* 0x0000003800f8c947 */ /* 0x000fea0003800000 */
[----:B------:R-:W-:-:S13]  /*1460*/  ISETP.GT.U32.AND P0, PT, R36, 0x1, PT ;  /* 0x000000012400780c */ /* 0x000fda0003f04070 */
[----:B------:R-:W-:Y:S05]  /*1470*/  @P0 EXIT ;  /* 0x000000000000094d */ /* 0x000fea0003800000 */
.L_x_18:
[----:B------:R-:W-:-:S08]  /*1480*/  NOP ;  /* 0x0000000000007918 */ /* 0x000fd00000000000 */
[----:B------:R-:W1:Y:S02]  /*1490*/  USETMAXREG.TRY_ALLOC.CTAPOOL UP0, 0xe8 ;  /* 0x000000e8000079c8 */ /* 0x000e640008000600 */
[----:B-1----:R-:W-:-:S13]  /*14a0*/  PLOP3.LUT P0, PT, PT, PT, UP0, 0x80, 0x0 ;  /* 0x000000000000781c */ /* 0x002fda0003f0f008 */
[----:B------:R-:W-:Y:S05]  /*14b0*/  @!P0 BRA `(.L_x_18) ;  /* 0xfffffffc00f08947 */ /* 0x000fea000383ffff */
[----:B------:R-:W-:-:S13]  /*14c0*/  LOP3.LUT P0, RZ, R3, 0xff, RZ, 0xc0, !PT ;  /* 0x000000ff03ff7812 */ /* 0x000fda000780c0ff */
[----:B------:R-:W-:Y:S05]  /*14d0*/  @!P0 EXIT ;  /* 0x000000000000894d */ /* 0x000fea0003800000 */
[----:B------:R-:W2:Y:S01]  /*14e0*/  LDL.64 R6, [R1] ;  /* 0x0000000001067983 */ /* 0x000ea20000100a00 */
[CC--:B------:R-:W-:Y:S01]  /*14f0*/  LEA.HI R3, R8.reuse, R5.reuse, RZ, 0x2 ;  /* 0x0000000508037211 */ /* 0x0c0fe200078f10ff */
[----:B------:R-:W1:Y:S01]  /*1500*/  S2UR UR4, SR_CgaCtaId ;  /* 0x00000000000479c3 */ /* 0x000e620000008800 */
[----:B------:R-:W-:Y:S01]  /*1510*/  LEA.HI R8, R8, R5, RZ, 0x5 ;  /* 0x0000000508087211 */ /* 0x000fe200078f28ff */
[----:B------:R-:W-:Y:S01]  /*1520*/  UMOV UR41, 0x400 ;  /* 0x0000040000297882 */ /* 0x000fe20000000000 */
[----:B------:R-:W-:Y:S01]  /*1530*/  LOP3.LUT R4, R3, 0xfffffffc, RZ, 0xc0, !PT ;  /* 0xfffffffc03047812 */ /* 0x000fe200078ec0ff */
[----:B------:R-:W-:Y:S01]  /*1540*/  UISETP.LT.AND UP0, UPT, UR40, 0x1, UPT ;  /* 0x000000012800788c */ /* 0x000fe2000bf01270 */
[--C-:B------:R-:W-:Y:S01]  /*1550*/  SHF.R.S32.HI R60, RZ, 0x2, R3.reuse ;  /* 0x00000002ff3c7819 */ /* 0x100fe20000011403 */
[----:B------:R-:W-:Y:S01]  /*1560*/  UIADD3 UR5, UR43, -0x1, URZ ;  /* 0xffffffff2b057890 */ /* 0x000fe2000fffe03f */
[----:B------:R-:W-:Y:S01]  /*1570*/  SHF.R.S32.HI R3, RZ, 0x1f, R3 ;  /* 0x0000001fff037819 */ /* 0x000fe20000011403 */
[----:B------:R-:W3:Y:S01]  /*1580*/  LDC R66, c[0x0][0x658] ;  /* 0x00019600ff427b82 */ /* 0x000ee20000000800 */
[----:B------:R-:W-:Y:S01]  /*1590*/  USEL UR42, UR40, 0x1, UP0 ;  /* 0x00000001282a7887 */ /* 0x000fe20008000000 */
[----:B------:R-:W-:Y:S01]  /*15a0*/  IMAD.IADD R4, R5, 0x1, -R4 ;  /* 0x0000000105047824 */ /* 0x000fe200078e0a04 */
[----:B------:R-:W-:Y:S01]  /*15b0*/  LEA.HI R3, R3, R60, RZ, 0x3 ;  /* 0x0000003c03037211 */ /* 0x000fe200078f18ff */
[----:B------:R-:W-:Y:S01]  /*15c0*/  UISETP.NE.AND UP0, UPT, UR5, URZ, UPT ;  /* 0x0000003f0500728c */ /* 0x000fe2000bf05270 */
[----:B------:R-:W-:Y:S01]  /*15d0*/  IMAD.MOV.U32 R5, RZ, RZ, 0x1 ;  /* 0x00000001ff057424 */ /* 0x000fe200078e00ff */
[----:B------:R-:W-:Y:S01]  /*15e0*/  ULDC UR8, c[0x0][0x284] ;  /* 0x0000a10000087ab9 */ /* 0x000fe20000000800 */
[----:B------:R-:W-:Y:S01]  /*15f0*/  LOP3.LUT R3, R3, 0xfffffff8, RZ, 0xc0, !PT ;  /* 0xfffffff803037812 */ /* 0x000fe200078ec0ff */
[----:B------:R-:W4:Y:S01]  /*1600*/  LDC.64 R64, c[0x0][0x5c8] ;  /* 0x00017200ff407b82 */ /* 0x000f220000000a00 */
[----:B------:R-:W-:Y:S01]  /*1610*/  USEL UR7, URZ, 0x1, UP0 ;  /* 0x000000013f077887 */ /* 0x000fe20008000000 */
[----:B------:R-:W-:Y:S01]  /*1620*/  IMAD.SHL.U32 R62, R4, 0x2, RZ ;  /* 0x00000002043e7824 */ /* 0x000fe200078e00ff */
[----:B------:R-:W-:Y:S01]  /*1630*/  LOP3.LUT R74, R23, 0x1, RZ, 0xfc, !PT ;  /* 0x00000001174a7812 */ /* 0x000fe200078efcff */
[----:B------:R-:W-:Y:S01]  /*1640*/  IMAD.IADD R60, R60, 0x1, -R3 ;  /* 0x000000013c3c7824 */ /* 0x000fe200078e0a03 */
[----:B------:R-:W-:Y:S01]  /*1650*/  SHF.R.S32.HI R3, RZ, 0x5, R8 ;  /* 0x00000005ff037819 */ /* 0x000fe20000011408 */
[----:B------:R-:W-:Y:S01]  /*1660*/  USHF.L.U32 UR47, UR40, 0x1, URZ ;  /* 0x00000001282f7899 */ /* 0x000fe2000800063f */
[----:B------:R-:W-:Y:S01]  /*1670*/  IMAD.U32 R75, RZ, RZ, UR7 ;  /* 0x00000007ff4b7e24 */ /* 0x000fe2000f8e00ff */
[----:B------:R-:W0:Y:S01]  /*1680*/  LDC R67, c[0x0][0x288] ;  /* 0x0000a200ff437b82 */ /* 0x000e220000000800 */
[--C-:B------:R-:W-:Y:S01]  /*1690*/  SHF.R.S32.HI R61, RZ, 0x1f, R60.reuse ;  /* 0x0000001fff3d7819 */ /* 0x100fe2000001143c */
[----:B-1----:R-:W-:Y:S01]  /*16a0*/  ULEA UR41, UR4, UR41, 0x18 ;  /* 0x0000002904297291 */ /* 0x002fe2000f8ec03f */
[C---:B------:R-:W-:Y:S01]  /*16b0*/  IMAD R71, R3.reuse, -0x10, -R60 ;  /* 0xfffffff003477824 */ /* 0x040fe200078e0a3c */
[----:B------:R-:W-:Y:S01]  /*16c0*/  USHF.L.U32 UR4, UR5, 0x3, URZ ;  /* 0x0000000305047899 */ /* 0x000fe2000800063f */
[----:B------:R-:W-:Y:S01]  /*16d0*/  SHF.R.S32.HI R63, RZ, 0x1f, R62 ;  /* 0x0000001fff3f7819 */ /* 0x000fe2000001143e */
[----:B------:R-:W-:Y:S01]  /*16e0*/  IMAD.WIDE R60, R3, 0x10, R60 ;  /* 0x00000010033c7825 */ /* 0x000fe200078e023c */
[----:B------:R-:W-:Y:S01]  /*16f0*/  UIADD3 UR5, UR41, 0x180, URZ ;  /* 0x0000018029057890 */ /* 0x000fe2000fffe03f */
[----:B------:R-:W1:Y:S01]  /*1700*/  LDC R69, c[0x0][0x600] ;  /* 0x00018000ff457b82 */ /* 0x000e620000000800 */
[----:B------:R-:W-:Y:S01]  /*1710*/  UIADD3 UR6, UR41, 0x1c180, URZ ;  /* 0x0001c18029067890 */ /* 0x000fe2000fffe03f */
[----:B------:R-:W-:Y:S01]  /*1720*/  IMAD.MOV.U32 R3, RZ, RZ, -0x1 ;  /* 0xffffffffff037424 */ /* 0x000fe200078e00ff */
[----:B------:R-:W-:Y:S01]  /*1730*/  USHF.R.U32.HI UR5, URZ, 0x4, UR5 ;  /* 0x000000043f057899 */ /* 0x000fe20008011605 */
[----:B------:R-:W-:Y:S01]  /*1740*/  VIADD R71, R71, UR8 ;  /* 0x0000000847477c36 */ /* 0x000fe20008000000 */
[----:B------:R-:W-:-:S02]  /*1750*/  USHF.R.U32.HI UR6, URZ, 0x4, UR6 ;  /* 0x000000043f067899 */ /* 0x000fc40008011606 */
[-C--:B---3--:R-:W-:Y:S01]  /*1760*/  SHF.L.U32 R3, R3, R66.reuse, RZ ;  /* 0x0000004203037219 */ /* 0x088fe200000006ff */
[----:B------:R-:W-:Y:S01]  /*1770*/  UIADD3 UR48, UR41, 0x80, URZ ;  /* 0x0000008029307890 */ /* 0x000fe2000fffe03f */
[C---:B----4-:R-:W-:Y:S01]  /*1780*/  SHF.L.U64.HI R65, R64.reuse, 0x3, R65 ;  /* 0x0000000340417819 */ /* 0x050fe20000010241 */
[----:B------:R-:W-:Y:S01]  /*1790*/  ULOP3.LUT UR4, UR4, 0x8, URZ, 0xc0, !UPT ;  /* 0x0000000804047892 */ /* 0x000fe2000f8ec03f */
[----:B------:R-:W-:Y:S01]  /*17a0*/  SHF.L.U32 R66, R5, R66, RZ ;  /* 0x0000004205427219 */ /* 0x000fe200000006ff */
[----:B------:R-:W-:Y:S01]  /*17b0*/  ULOP3.LUT UR5, UR5, 0x3fff, URZ, 0xc0, !UPT ;  /* 0x00003fff05057892 */ /* 0x000fe2000f8ec03f */
[----:B------:R-:W-:Y:S01]  /*17c0*/  IMAD.SHL.U32 R64, R64, 0x8, RZ ;  /* 0x0000000840407824 */ /* 0x000fe200078e00ff */
[----:B------:R-:W-:Y:S01]  /*17d0*/  ULOP3.LUT UR6, UR6, 0x3fff, URZ, 0xc0, !UPT ;  /* 0x00003fff06067892 */ /* 0x000fe2000f8ec03f */
[----:B------:R-:W-:Y:S01]  /*17e0*/  LOP3.LUT R70, RZ, R3, RZ, 0x33, !PT ;  /* 0x00000003ff467212 */ /* 0x000fe200078e33ff */
[----:B0-----:R-:W-:Y:S01]  /*17f0*/  IMAD R67, R4, -0x2, R67 ;  /* 0xfffffffe04437824 */ /* 0x001fe200078e0243 */
[----:B------:R-:W-:-:S02]  /*1800*/  UIADD3 UR42, -UR42, UR40, URZ ;  /* 0x000000282a2a7290 */ /* 0x000fc4000fffe13f */
[----:B------:R-:W-:Y:S02]  /*1810*/  ULEA UR43, UR43, UR48, 0x3 ;  /* 0x000000302b2b7291 */ /* 0x000fe4000f8e183f */
[----:B------:R-:W-:Y:S02]  /*1820*/  ULOP3.LUT UR49, UR4, 0x8, URZ, 0x3c, !UPT ;  /* 0x0000000804317892 */ /* 0x000fe4000f8e3c3f */
[----:B------:R-:W-:Y:S01]  /*1830*/  ULOP3.LUT UR44, UR4, 0x18, URZ, 0x3c, !UPT ;  /* 0x00000018042c7892 */ /* 0x000fe2000f8e3c3f */
[----:B-1----:R-:W-:Y:S01]  /*1840*/  VIADD R69, R69, 0xffffffff ;  /* 0xffffffff45457836 */ /* 0x002fe20000000000 */
[----:B------:R-:W-:Y:S02]  /*1850*/  ULOP3.LUT UR45, UR5, 0x10000, URZ, 0xfc, !UPT ;  /* 0x00010000052d7892 */ /* 0x000fe4000f8efc3f */
[----:B------:R-:W-:Y:S01]  /*1860*/  ULOP3.LUT UR46, UR6, 0x10000, URZ, 0xfc, !UPT ;  /* 0x00010000062e7892 */ /* 0x000fe2000f8efc3f */
[----:B--2---:R-:W-:-:S11]  /*1870*/  SHF.L.U64.HI R68, R6, 0x1, R0 ;  /* 0x0000000106447819 */ /* 0x004fd60000010200 */
.L_x_104:
[----:B------:R-:W-:-:S04]  /*1880*/  SHF.L.U32 R0, R75, 0x1f, RZ ;  /* 0x0000001f4b007819 */ /* 0x000fc800000006ff */
[----:B------:R-:W0:Y:S02]  /*1890*/  SYNCS.PHASECHK.TRANS64.TRYWAIT P0, [UR43+-0x8], R0 ;  /* 0xfffff800ff0075a7 */ /* 0x000e24000800016b */
[----:B01-345:R-:W-:Y:S05]  /*18a0*/  @!P0 BRA `(.L_x_19) ;  /* 0x0000004800c88947 */ /* 0x03bfea0003800000 */
.L_x_129:
[----:B------:R-:W-:Y:S02]  /*18b0*/  ULDC UR4, c[0x0][0x28c] ;  /* 0x0000a30000047ab9 */ /* 0x000fe40000000800 */
[----:B------:R-:W-:-:S13]  /*18c0*/  ISETP.LT.AND P0, PT, RZ, UR4, PT ;  /* 0x00000004ff007c0c */ /* 0x000fda000bf01270 */
[----:B------:R-:W-:Y:S05]  /*18d0*/  @P0 BRA `(.L_x_20) ;  /* 0x0000000000400947 */ /* 0x000fea0003800000 */
[----:B0-----:R-:W-:Y:S01]  /*18e0*/  MOV R0, 0x0 ;  /* 0x0000000000007802 */ /* 0x001fe20000000f00 */
[----:B------:R-:W-:Y:S01]  /*18f0*/  ULDC.64 UR4, c[0x4][0x68] ;  /* 0x01001a0000047ab9 */ /* 0x000fe20000000a00 */
[----:B------:R-:W-:Y:S01]  /*1900*/  ULDC.64 UR6, c[0x4][0x8] ;  /* 0x0100020000067ab9 */ /* 0x000fe20000000a00 */
[----:B------:R-:W-:Y:S01]  /*1910*/  IMAD.U32 R4, RZ, RZ, UR4 ;  /* 0x00000004ff047e24 */ /* 0x000fe2000f8e00ff */
[----:B------:R0:W1:Y:S01]  /*1920*/  LDC.64 R14, c[0x4][R0] ;  /* 0x01000000000e7b82 */ /* 0x0000620000000a00 */
[----:B------:R-:W-:Y:S01]  /*1930*/  IMAD.U32 R5, RZ, RZ, UR5 ;  /* 0x00000005ff057e24 */ /* 0x000fe2000f8e00ff */
[----:B------:R-:W-:Y:S01]  /*1940*/  ULDC.64 UR4, c[0x4][0x70] ;  /* 0x01001c0000047ab9 */ /* 0x000fe20000000a00 */
[----:B------:R-:W-:Y:S02]  /*1950*/  IMAD.U32 R10, RZ, RZ, UR6 ;  /* 0x00000006ff0a7e24 */ /* 0x000fe4000f8e00ff */
[----:B------:R-:W-:Y:S02]  /*1960*/  IMAD.U32 R6, RZ, RZ, UR4 ;  /* 0x00000004ff067e24 */ /* 0x000fe4000f8e00ff */
[----:B------:R-:W-:-:S02]  /*1970*/  IMAD.U32 R7, RZ, RZ, UR5 ;  /* 0x00000005ff077e24 */ /* 0x000fc4000f8e00ff */
[----:B------:R-:W-:Y:S02]  /*1980*/  IMAD.U32 R11, RZ, RZ, UR7 ;  /* 0x00000007ff0b7e24 */ /* 0x000fe4000f8e00ff */
[----:B------:R-:W-:Y:S02]  /*1990*/  IMAD.MOV.U32 R8, RZ, RZ, 0x1e1 ;  /* 0x000001e1ff087424 */ /* 0x000fe400078e00ff */
[----:B------:R-:W-:Y:S02]  /*19a0*/  IMAD.MOV.U32 R12, RZ, RZ, 0x1 ;  /* 0x00000001ff0c7424 */ /* 0x000fe400078e00ff */
[----:B0-----:R-:W-:-:S07]  /*19b0*/  IMAD.MOV.U32 R13, RZ, RZ, RZ ;  /* 0x000000ffff0d7224 */ /* 0x001fce00078e00ff */
[----:B------:R-:W-:-:S07]  /*19c0*/  LEPC R20, `(.L_x_20) ;  /* 0x000000001014794e */ /* 0x000fce0000000000 */
[----:B-1---5:R-:W-:Y:S05]  /*19d0*/  CALL.ABS.NOINC R14 ;  /* 0x000000000e007343 */ /* 0x022fea0003c00000 */
.L_x_20:
[----:B------:R-:W-:-:S13]  /*19e0*/  ISETP.NE.AND P0, PT, R74, 0x3, PT ;  /* 0x000000034a00780c */ /* 0x000fda0003f05270 */
[----:B------:R-:W-:Y:S05]  /*19f0*/  @!P0 BRA `(.L_x_21) ;  /* 0x0000000000048947 */ /* 0x000fea0003800000 */
[----:B------:R-:W-:Y:S01]  /*1a00*/  BPT.TRAP 0x1 ;  /* 0x000000040000795c */ /* 0x000fe20000300000 */
.L_x_21:
[----:B0-----:R-:W-:Y:S02]  /*1a10*/  IMAD.U32 R3, RZ, RZ, UR38 ;  /* 0x00000026ff037e24 */ /* 0x001fe4000f8e00ff */
[----:B------:R-:W-:-:S03]  /*1a20*/  IMAD.U32 R0, RZ, RZ, UR39 ;  /* 0x00000027ff007e24 */ /* 0x000fc6000f8e00ff */
[----:B------:R-:W-:Y:S02]  /*1a30*/  LEA R3, R3, UR41, 0x3 ;  /* 0x0000002903037c11 */ /* 0x000fe4000f8e18ff */
[----:B------:R-:W-:-:S04]  /*1a40*/  SHF.L.U32 R0, R0, 0x1f, RZ ;  /* 0x0000001f00007819 */ /* 0x000fc800000006ff */
[----:B------:R0:W1:Y:S01]  /*1a50*/  SYNCS.PHASECHK.TRANS64.TRYWAIT P1, [R3+URZ], R0 ;  /* 0x00000000030075a7 */ /* 0x000062000802017f */
[----:B------:R-:W-:Y:S05]  /*1a60*/  @!P0 BRA `(.L_x_22) ;  /* 0x0000000000048947 */ /* 0x000fea0003800000 */
[----:B------:R-:W-:Y:S01]  /*1a70*/  BPT.TRAP 0x1 ;  /* 0x000000040000795c */ /* 0x000fe20000300000 */
.L_x_22:
[----:B-1----:R-:W-:Y:S05]  /*1a80*/  @P1 BRA `(.L_x_23) ;  /* 0x0000000000081947 */ /* 0x002fea0003800000 */
[----:B------:R-:W1:Y:S02]  /*1a90*/  SYNCS.PHASECHK.TRANS64.TRYWAIT P1, [R3+URZ], R0 ;  /* 0x00000000030075a7 */ /* 0x000e64000802017f */
[----:B-1----:R-:W-:Y:S05]  /*1aa0*/  @!P1 BRA `(.L_x_24) ;  /* 0x0000004800609947 */ /* 0x002fea0003800000 */
.L_x_23:
[----:B------:R-:W-:Y:S05]  /*1ab0*/  WARPSYNC.ALL ;  /* 0x0000000000007948 */ /* 0x000fea0003800000 */
[----:B------:R-:W-:Y:S01]  /*1ac0*/  ULEA UR8, UR38, UR45, 0xa ;  /* 0x0000002d26087291 */ /* 0x000fe2000f8e503f */
[----:B------:R-:W-:Y:S01]  /*1ad0*/  WARPGROUP.ARRIVE ;  /* 0x00000000000079c5 */ /* 0x000fe20000000000 */
[----:B------:R-:W-:Y:S01]  /*1ae0*/  ULEA UR9, UR38, UR46, 0xa ;  /* 0x0000002e26097291 */ /* 0x000fe2000f8e503f */
[----:B01----:R-:W-:Y:S01]  /*1af0*/  IMAD.U32 R0, RZ, RZ, UR42 ;  /* 0x0000002aff007e24 */ /* 0x003fe2000f8e00ff */
[----:B------:R-:W-:Y:S01]  /*1b00*/  UMOV UR5, 0x40000040 ;  /* 0x4000004000057882 */ /* 0x000fe20000000000 */
[----:B------:R-:W-:-:S02]  /*1b10*/  UMOV UR7, 0x40000040 ;  /* 0x4000004000077882 */ /* 0x000fc40000000000 */
[----:B------:R-:W-:Y:S01]  /*1b20*/  UMOV UR4, UR8 ;  /* 0x0000000800047c82 */ /* 0x000fe20008000000 */
[----:B------:R-:W-:Y:S01]  /*1b30*/  ISETP.GE.AND P1, PT, R0, 0x1, PT ;  /* 0x000000010000780c */ /* 0x000fe20003f26270 */
[----:B------:R-:W-:Y:S02]  /*1b40*/  UMOV UR6, UR9 ;  /* 0x0000000900067c82 */ /* 0x000fe40008000000 */
[----:B------:R-:W-:Y:S01]  /*1b50*/  HGMMA.64x64x16.F32.BF16 R24, gdesc[UR4], RZ, !UPT, gsb0 ;  /* 0x00e00000041879f0 */ /* 0x000fe2000c0018ff */
[----:B------:R-:W-:Y:S02]  /*1b60*/  UIADD3 UR4, UR8, 0x2, URZ ;  /* 0x0000000208047890 */ /* 0x000fe4000fffe03f */
[----:B------:R-:W-:Y:S01]  /*1b70*/  UIADD3 UR6, UR9, 0x2, URZ ;  /* 0x0000000209067890 */ /* 0x000fe2000fffe03f */
[----:B------:R-:W-:Y:S01]  /*1b80*/  UMOV UR5, 0x40000040 ;  /* 0x4000004000057882 */ /* 0x000fe20000000000 */
[----:B------:R-:W-:Y:S01]  /*1b90*/  UMOV UR7, 0x40000040 ;  /* 0x4000004000077882 */ /* 0x000fe20000000000 */
[----:B------:R-:W-:-:S02]  /*1ba0*/  WARPGROUP.DEPBAR.LE gsb0, 0x0 ;  /* 0x00008000000079c5 */ /* 0x000fc40000010000 */
[----:B------:R-:W-:-:S06]  /*1bb0*/  WARPGROUP.ARRIVE ;  /* 0x00000000000079c5 */ /* 0x000fcc0000000000 */
[----:B------:R-:W-:Y:S01]  /*1bc0*/  HGMMA.64x64x16.F32.BF16 R24, gdesc[UR4], R24, gsb0 ;  /* 0x00e00000041879f0 */ /* 0x000fe20008001818 */
[----:B------:R-:W-:Y:S02]  /*1bd0*/  UIADD3 UR4, UR8, 0x4, URZ ;  /* 0x0000000408047890 */ /* 0x000fe4000fffe03f */
[----:B------:R-:W-:Y:S01]  /*1be0*/  UIADD3 UR6, UR9, 0x4, URZ ;  /* 0x0000000409067890 */ /* 0x000fe2000fffe03f */
[----:B------:R-:W-:Y:S01]  /*1bf0*/  UMOV UR5, 0x40000040 ;  /* 0x4000004000057882 */ /* 0x000fe20000000000 */
[----:B------:R-:W-:Y:S01]  /*1c00*/  UMOV UR7, 0x40000040 ;  /* 0x4000004000077882 */ /* 0x000fe20000000000 */
[----:B------:R-:W-:Y:S02]  /*1c10*/  WARPGROUP.DEPBAR.LE gsb0, 0x0 ;  /* 0x00008000000079c5 */ /* 0x000fe40000010000 */
        /* <DEDUP_REMOVED lines=36> */
[----:B------:R-:W-:Y:S03]  /*1e60*/  HGMMA.64x64x16.F32.BF16 R24, gdesc[UR4], R24, gsb0 ;  /* 0x00e00000041879f0 */ /* 0x000fe60008001818 */
[----:B------:R-:W-:Y:S02]  /*1e70*/  WARPGROUP.DEPBAR.LE gsb0, 0x0 ;  /* 0x00008000000079c5 */ /* 0x000fe40000010000 */
[----:B------:R-:W-:Y:S05]  /*1e80*/  @!P1 BRA `(.L_x_25) ;  /* 0x0000000400849947 */ /* 0x000fea0003800000 */
[----:B------:R-:W-:Y:S01]  /*1e90*/  UIADD3 UR8, UR38, 0x1, URZ ;  /* 0x0000000126087890 */ /* 0x000fe2000fffe03f */
[----:B------:R-:W-:Y:S02]  /*1ea0*/  IMAD.U32 R0, RZ, RZ, UR42 ;  /* 0x0000002aff007e24 */ /* 0x000fe4000f8e00ff */
[----:B------:R-:W-:Y:S01]  /*1eb0*/  IMAD.U32 R3, RZ, RZ, UR38 ;  /* 0x00000026ff037e24 */ /* 0x000fe2000f8e00ff */
[----:B------:R-:W-:-:S04]  /*1ec0*/  UISETP.NE.AND UP0, UPT, UR8, 0x7, UPT ;  /* 0x000000070800788c */ /* 0x000fc8000bf05270 */
[----:B------:R-:W-:Y:S02]  /*1ed0*/  USEL UR4, URZ, 0x1, UP0 ;  /* 0x000000013f047887 */ /* 0x000fe40008000000 */
[----:B------:R-:W-:Y:S02]  /*1ee0*/  USEL UR8, UR8, URZ, UP0 ;  /* 0x0000003f08087287 */ /* 0x000fe40008000000 */
[----:B------:R-:W-:-:S06]  /*1ef0*/  ULOP3.LUT UR4, UR39, UR4, URZ, 0x3c, !UPT ;  /* 0x0000000427047292 */ /* 0x000fcc000f8e3c3f */
[----:B------:R-:W-:-:S07]  /*1f00*/  IMAD.U32 R6, RZ, RZ, UR4 ;  /* 0x00000004ff067e24 */ /* 0x000fce000f8e00ff */
.L_x_32:
[----:B------:R-:W-:Y:S05]  /*1f10*/  @!P0 BRA `(.L_x_26) ;  /* 0x0000000000048947 */ /* 0x000fea0003800000 */
[----:B------:R-:W-:Y:S01]  /*1f20*/  BPT.TRAP 0x1 ;  /* 0x000000040000795c */ /* 0x000fe20000300000 */
.L_x_26:
[----:B------:R-:W-:Y:S01]  /*1f30*/  ULEA UR4, UR8, UR41, 0x3 ;  /* 0x0000002908047291 */ /* 0x000fe2000f8e183f */
[----:B------:R-:W-:-:S08]  /*1f40*/  SHF.L.U32 R4, R6, 0x1f, RZ ;  /* 0x0000001f06047819 */ /* 0x000fd000000006ff */
[----:B------:R0:W1:Y:S01]  /*1f50*/  SYNCS.PHASECHK.TRANS64.TRYWAIT P1, [UR4], R4 ;  /* 0x00000004ff0075a7 */ /* 0x0000620008020144 */
[----:B------:R-:W-:Y:S05]  /*1f60*/  @!P0 BRA `(.L_x_27) ;  /* 0x0000000000048947 */ /* 0x000fea0003800000 */
[----:B------:R-:W-:Y:S01]  /*1f70*/  BPT.TRAP 0x1 ;  /* 0x000000040000795c */ /* 0x000fe20000300000 */
.L_x_27:
[----:B-1----:R-:W-:Y:S05]  /*1f80*/  @P1 BRA `(.L_x_28) ;  /* 0x0000000000081947 */ /* 0x002fea0003800000 */
[----:B------:R-:W1:Y:S02]  /*1f90*/  SYNCS.PHASECHK.TRANS64.TRYWAIT P1, [UR4], R4 ;  /* 0x00000004ff0075a7 */ /* 0x000e640008020144 */
[----:B-1----:R-:W-:Y:S05]  /*1fa0*/  @!P1 BRA `(.L_x_29) ;  /* 0x0000004400349947 */ /* 0x002fea0003800000 */
.L_x_28:
[----:B------:R-:W-:Y:S01]  /*1fb0*/  ULEA UR9, UR8, UR45, 0xa ;  /* 0x0000002d08097291 */ /* 0x000fe2000f8e503f */
[----:B------:R-:W-:Y:S01]  /*1fc0*/  WARPGROUP.ARRIVE ;  /* 0x00000000000079c5 */ /* 0x000fe20000000000 */
[----:B------:R-:W-:Y:S01]  /*1fd0*/  ULEA UR10, UR8, UR46, 0xa ;  /* 0x0000002e080a7291 */ /* 0x000fe2000f8e503f */
[----:B------:R-:W-:Y:S01]  /*1fe0*/  UMOV UR5, 0x40000040 ;  /* 0x4000004000057882 */ /* 0x000fe20000000000 */
[----:B------:R-:W-:-:S03]  /*1ff0*/  UMOV UR7, 0x40000040 ;  /* 0x4000004000077882 */ /* 0x000fc60000000000 */
[----:B------:R-:W-:Y:S02]  /*2000*/  UMOV UR4, UR9 ;  /* 0x0000000900047c82 */ /* 0x000fe40008000000 */
[----:B------:R-:W-:Y:S02]  /*2010*/  UMOV UR6, UR10 ;  /* 0x0000000a00067c82 */ /* 0x000fe40008000000 */
[----:B------:R-:W-:Y:S01]  /*2020*/  HGMMA.64x64x16.F32.BF16 R24, gdesc[UR4], R24, gsb0 ;  /* 0x00e00000041879f0 */ /* 0x000fe20008001818 */
        /* <DEDUP_REMOVED lines=51> */
[----:B------:R-:W-:Y:S01]  /*2360*/  BPT.TRAP 0x1 ;  /* 0x000000040000795c */ /* 0x000fe20000300000 */
.L_x_30:
[----:B------:R-:W-:-:S13]  /*2370*/  ISETP.NE.AND P1, PT, R57, RZ, PT ;  /* 0x000000ff3900720c */ /* 0x000fda0003f25270 */
[----:B01----:R-:W-:-:S05]  /*2380*/  @P1 LEA R4, R3, UR41, 0x3 ;  /* 0x0000002903041c11 */ /* 0x003fca000f8e18ff */
[----:B------:R-:W-:-:S05]  /*2390*/  @P1 VIADD R5, R4, 0x38 ;  /* 0x0000003804051836 */ /* 0x000fca0000000000 */
[----:B------:R-:W-:-:S04]  /*23a0*/  @P1 PRMT R5, R56, 0x654, R5 ;  /* 0x0000065438051816 */ /* 0x000fc80000000005 */
[----:B------:R0:W-:Y:S01]  /*23b0*/  @P1 SYNCS.ARRIVE.TRANS64.RED.A1T0 RZ, [R5+URZ], RZ ;  /* 0x000000ff05ff19a7 */ /* 0x0001e2000810043f */
[----:B------:R-:W-:-:S13]  /*23c0*/  ISETP.GT.U32.AND P1, PT, R23, 0x1, PT ;  /* 0x000000011700780c */ /* 0x000fda0003f24070 */
[----:B0-----:R-:W-:Y:S05]  /*23d0*/  @P1 BRA `(.L_x_31) ;  /* 0x0000000000041947 */ /* 0x001fea0003800000 */
[----:B------:R-:W-:Y:S01]  /*23e0*/  BPT.TRAP 0x1 ;  /* 0x000000040000795c */ /* 0x000fe20000300000 */
.L_x_31:
[----:B------:R-:W-:Y:S01]  /*23f0*/  UIADD3 UR8, UR8, 0x1, URZ ;  /* 0x0000000108087890 */ /* 0x000fe2000fffe03f */
[C---:B------:R-:W-:Y:S01]  /*2400*/  ISETP.GT.AND P2, PT, R0.reuse, 0x1, PT ;  /* 0x000000010000780c */ /* 0x040fe20003f44270 */
[----:B------:R-:W-:Y:S02]  /*2410*/  VIADD R3, R3, 0x1 ;  /* 0x0000000103037836 */ /* 0x000fe40000000000 */
[----:B------:R-:W-:Y:S01]  /*2420*/  UISETP.NE.AND UP0, UPT, UR8, 0x7, UPT ;  /* 0x000000070800788c */ /* 0x000fe2000bf05270 */
[----:B------:R-:W-:Y:S02]  /*2430*/  VIADD R0, R0, 0xffffffff ;  /* 0xffffffff00007836 */ /* 0x000fe40000000000 */
[C---:B------:R-:W-:Y:S01]  /*2440*/  ISETP.NE.AND P1, PT, R3.reuse, 0x7, PT ;  /* 0x000000070300780c */ /* 0x040fe20003f25270 */
[----:B------:R-:W-:Y:S02]  /*2450*/  USEL UR4, URZ, 0x1, UP0 ;  /* 0x000000013f047887 */ /* 0x000fe40008000000 */
[----:B------:R-:W-:Y:S01]  /*2460*/  USEL UR8, UR8, URZ, UP0 ;  /* 0x0000003f08087287 */ /* 0x000fe20008000000 */
[----:B------:R-:W-:-:S03]  /*2470*/  SEL R3, R3, RZ, P1 ;  /* 0x000000ff03037207 */ /* 0x000fc60000800000 */
[----:B------:R-:W-:Y:S01]  /*2480*/  LOP3.LUT R6, R6, UR4, RZ, 0x3c, !PT ;  /* 0x0000000406067c12 */ /* 0x000fe2000f8e3cff */
[----:B------:R-:W-:Y:S07]  /*2490*/  @P2 BRA `(.L_x_32) ;  /* 0xfffffff8009c2947 */ /* 0x000fee000383ffff */
.L_x_25:
[----:B------:R-:W0:Y:S01]  /*24a0*/  LDC R0, c[0x0][0x28c] ;  /* 0x0000a300ff007b82 */ /* 0x000e220000000800 */
[----:B------:R-:W-:-:S04]  /*24b0*/  IMAD.U32 R3, RZ, RZ, UR49 ;  /* 0x00000031ff037e24 */ /* 0x000fc8000f8e00ff */
[----:B------:R1:W-:Y:S01]  /*24c0*/  SYNCS.ARRIVE.TRANS64.A1T0 RZ, [R3+UR48], RZ ;  /* 0x000000ff03ff79a7 */ /* 0x0003e20008100030 */
[----:B0-----:R-:W-:-:S13]  /*24d0*/  ISETP.GE.AND P1, PT, R0, 0x1, PT ;  /* 0x000000010000780c */ /* 0x001fda0003f26270 */
[----:B-1----:R-:W-:Y:S05]  /*24e0*/  @!P1 BRA `(.L_x_33) ;  /* 0x0000000000509947 */ /* 0x002fea0003800000 */
[----:B------:R-:W-:Y:S05]  /*24f0*/  @!P0 BRA `(.L_x_34) ;  /* 0x0000000000048947 */ /* 0x000fea0003800000 */
[----:B------:R-:W-:Y:S01]  /*2500*/  BPT.TRAP 0x1 ;  /* 0x000000040000795c */ /* 0x000fe20000300000 */
.L_x_34:
[----:B------:R-:W-:Y:S01]  /*2510*/  ISETP.NE.AND P0, PT, R57, RZ, PT ;  /* 0x000000ff3900720c */ /* 0x000fe20003f05270 */
[----:B------:R-:W-:Y:S01]  /*2520*/  BSSY B0, `(.L_x_35) ;  /* 0x000000e000007945 */ /* 0x000fe20003800000 */
[----:B------:R-:W-:-:S11]  /*2530*/  ISETP.GT.U32.AND P1, PT, R23, 0x1, PT ;  /* 0x000000011700780c */ /* 0x000fd60003f24070 */
[----:B------:R-:W-:Y:S05]  /*2540*/  @!P0 BRA `(.L_x_36) ;  /* 0x00000000002c8947 */ /* 0x000fea0003800000 */
[----:B------:R-:W-:-:S04]  /*2550*/  UIADD3 UR6, UR38, UR42, URZ ;  /* 0x0000002a26067290 */ /* 0x000fc8000fffe03f */
[----:B------:R-:W-:-:S04]  /*2560*/  UIMAD.WIDE.U32 UR4, UR6, 0x24924925, URZ ;  /* 0x24924925060478a5 */ /* 0x000fc8000f8e003f */
[----:B------:R-:W-:-:S04]  /*2570*/  UIADD3 UR4, UR6, -UR5, URZ ;  /* 0x8000000506047290 */ /* 0x000fc8000fffe03f */
[----:B------:R-:W-:-:S04]  /*2580*/  ULEA.HI UR4, UR4, UR5, URZ, 0x1f ;  /* 0x0000000504047291 */ /* 0x000fc8000f8ff83f */
[----:B------:R-:W-:-:S04]  /*2590*/  USHF.R.U32.HI UR4, URZ, 0x2, UR4 ;  /* 0x000000023f047899 */ /* 0x000fc80008011604 */
[----:B------:R-:W-:-:S04]  /*25a0*/  UIMAD UR4, UR4, -0x7, UR6 ;  /* 0xfffffff9040478a4 */ /* 0x000fc8000f8e0206 */
[----:B------:R-:W-:-:S04]  /*25b0*/  ULEA UR4, UR4, UR41, 0x3 ;  /* 0x0000002904047291 */ /* 0x000fc8000f8e183f */
[----:B------:R-:W-:-:S06]  /*25c0*/  UIADD3 UR4, UR4, 0x38, URZ ;  /* 0x0000003804047890 */ /* 0x000fcc000fffe03f */
[----:B------:R-:W-:-:S05]  /*25d0*/  IMAD.U32 R3, RZ, RZ, UR4 ;  /* 0x00000004ff037e24 */ /* 0x000fca000f8e00ff */
[----:B------:R-:W-:-:S04]  /*25e0*/  PRMT R0, R56, 0x654, R3 ;  /* 0x0000065438007816 */ /* 0x000fc80000000003 */
[----:B------:R0:W-:Y:S03]  /*25f0*/  SYNCS.ARRIVE.TRANS64.RED.A1T0 RZ, [R0+URZ], RZ ;  /* 0x000000ff00ff79a7 */ /* 0x0001e6000810043f */
.L_x_36:
[----:B------:R-:W-:Y:S05]  /*2600*/  BSYNC B0 ;  /* 0x0000000000007941 */ /* 0x000fea0003800000 */
.L_x_35:
[----:B------:R-:W-:Y:S05]  /*2610*/  @P1 BRA `(.L_x_33) ;  /* 0x0000000000041947 */ /* 0x000fea0003800000 */
[----:B------:R-:W-:Y:S01]  /*2620*/  BPT.TRAP 0x1 ;  /* 0x000000040000795c */ /* 0x000fe20000300000 */
.L_x_33:
[----:B0-----:R-:W-:Y:S01]  /*2630*/  SHF.L.U32 R0, R75, 0x1f, RZ ;  /* 0x0000001f4b007819 */ /* 0x001fe200000006ff */
[----:B------:R-:W-:Y:S01]  /*2640*/  UISETP.GE.U32.AND UP1, UPT, UR47, 0x7, UPT ;  /* 0x000000072f00788c */ /* 0x000fe2000bf26070 */
[----:B------:R-:W-:Y:S01]  /*2650*/  SHF.R.S32.HI R9, RZ, 0x1f, R19 ;  /* 0x0000001fff097819 */ /* 0x000fe20000011413 */
[----:B------:R-:W-:Y:S01]  /*2660*/  UIADD3 UR38, UR38, UR47, URZ ;  /* 0x0000002f26267290 */ /* 0x000fe2000fffe03f */
[----:B------:R-:W0:Y:S03]  /*2670*/  SYNCS.PHASECHK.TRANS64.TRYWAIT P0, [UR43+0x8], R0 ;  /* 0x00000800ff0075a7 */ /* 0x000e26000800016b */
[----:B------:R-:W-:-:S04]  /*2680*/  UISETP.GT.U32.AND UP0, UPT, UR38, 0x6, UPT ;  /* 0x000000062600788c */ /* 0x000fc8000bf04070 */
[----:B------:R-:W-:Y:S02]  /*2690*/  UISETP.LT.U32.AND UP0, UPT, UR47, 0x7, UP0 ;  /* 0x000000072f00788c */ /* 0x000fe40008701070 */
[----:B------:R-:W-:Y:S02]  /*26a0*/  @UP1 UIMAD.WIDE.U32 UR4, UR38, 0x24924925, URZ ;  /* 0x24924925260418a5 */ /* 0x000fe4000f8e003f */
[----:B------:R-:W-:Y:S02]  /*26b0*/  USEL UR6, URZ, 0x1, !UP0 ;  /* 0x000000013f067887 */ /* 0x000fe4000c000000 */
[----:B------:R-:W-:Y:S02]  /*26c0*/  @UP1 UIADD3 UR4, UR38, -UR5, URZ ;  /* 0x8000000526041290 */ /* 0x000fe4000fffe03f */
[----:B------:R-:W-:Y:S02]  /*26d0*/  ULOP3.LUT UR39, UR39, UR6, URZ, 0x3c, !UPT ;  /* 0x0000000627277292 */ /* 0x000fe4000f8e3c3f */
[----:B------:R-:W-:-:S04]  /*26e0*/  @UP1 ULEA.HI UR4, UR4, UR5, URZ, 0x1f ;  /* 0x0000000504041291 */ /* 0x000fc8000f8ff83f */
[----:B------:R-:W-:-:S04]  /*26f0*/  @UP1 USHF.R.U32.HI UR4, URZ, 0x2, UR4 ;  /* 0x000000023f041899 */ /* 0x000fc80008011604 */
[----:B------:R-:W-:Y:S01]  /*2700*/  @UP1 ULOP3.LUT UR39, UR39, 0x1, UR4, 0x78, !UPT ;  /* 0x0000000127271892 */ /* 0x000fe2000f8e7804 */
[----:B0-----:R-:W-:Y:S11]  /*2710*/  @!P0 BRA `(.L_x_37) ;  /* 0x0000003c00708947 */ /* 0x001ff60003800000 */
.L_x_130:
[----:B------:R-:W-:Y:S01]  /*2720*/  ULDC.64 UR4, c[0x0][0x5d0] ;  /* 0x0001740000047ab9 */ /* 0x000fe20000000a00 */
[----:B------:R-:W-:Y:S01]  /*2730*/  ULDC UR6, c[0x0][0x284] ;  /* 0x0000a10000067ab9 */ /* 0x000fe20000000800 */
[----:B0-----:R-:W-:Y:S02]  /*2740*/  IMAD R0, R9, UR4, RZ ;  /* 0x0000000409007c24 */ /* 0x001fe4000f8e02ff */
[----:B------:R-:W-:Y:S02]  /*2750*/  IMAD.SHL.U32 R12, R18, 0x40, RZ ;  /* 0x00000040120c7824 */ /* 0x000fe400078e00ff */
[C---:B------:R-:W-:Y:S02]  /*2760*/  IMAD R3, R19.reuse, UR5, R0 ;  /* 0x0000000513037c24 */ /* 0x040fe4000f8e0200 */
[----:B------:R-:W-:Y:S01]  /*2770*/  IMAD.SHL.U32 R0, R22, 0x40, RZ ;  /* 0x0000004016007824 */ /* 0x000fe200078e00ff */
[----:B------:R-:W-:Y:S01]  /*2780*/  SHF.R.S32.HI R13, RZ, 0x1f, R12 ;  /* 0x0000001fff0d7819 */ /* 0x000fe2000001140c */
[----:B------:R-:W-:Y:S01]  /*2790*/  IMAD.WIDE.U32 R4, R19, UR4, R62 ;  /* 0x0000000413047c25 */ /* 0x000fe2000f8e003e */
[----:B------:R-:W-:-:S02]  /*27a0*/  ULDC.64 UR4, c[0x0][0x5c8] ;  /* 0x0001720000047ab9 */ /* 0x000fc40000000a00 */
[----:B------:R-:W-:Y:S01]  /*27b0*/  ISETP.GE.AND P0, PT, R0, UR6, PT ;  /* 0x0000000600007c0c */ /* 0x000fe2000bf06270 */
[----:B------:R-:W-:Y:S01]  /*27c0*/  ULDC UR6, c[0x0][0x288] ;  /* 0x0000a20000067ab9 */ /* 0x000fe20000000800 */
[----:B------:R-:W-:Y:S01]  /*27d0*/  IADD3 R4, P1, R12, R4, RZ ;  /* 0x000000040c047210 */ /* 0x000fe20007f3e0ff */
[----:B------:R-:W-:Y:S01]  /*27e0*/  IMAD.WIDE R20, R22, 0x40, R60 ;  /* 0x0000004016147825 */ /* 0x000fe200078e023c */
[----:B------:R-:W-:Y:S02]  /*27f0*/  ISETP.GE.OR P0, PT, R12, UR6, P0 ;  /* 0x000000060c007c0c */ /* 0x000fe40008706670 */
[----:B------:R-:W-:Y:S01]  /*2800*/  IADD3.X R5, R13, R5, R3, P1, !PT ;  /* 0x000000050d057210 */ /* 0x000fe20000ffe403 */
[----:B------:R-:W-:-:S04]  /*2810*/  IMAD R7, R21, UR4, RZ ;  /* 0x0000000415077c24 */ /* 0x000fc8000f8e02ff */
[C---:B------:R-:W-:Y:S02]  /*2820*/  IMAD R7, R20.reuse, UR5, R7 ;  /* 0x0000000514077c24 */ /* 0x040fe4000f8e0207 */
[----:B------:R-:W-:-:S04]  /*2830*/  IMAD.WIDE.U32 R72, R20, UR4, R4 ;  /* 0x0000000414487c25 */ /* 0x000fc8000f8e0004 */
[----:B------:R-:W-:Y:S05]  /*2840*/  @P0 BRA `(.L_x_38) ;  /* 0x0000002000580947 */ /* 0x000fea0003800000 */
[----:B-----5:R-:W-:Y:S01]  /*2850*/  FSETP.NEU.AND P0, PT, R59, RZ, PT ;  /* 0x000000ff3b00720b */ /* 0x020fe20003f0d000 */
[----:B------:R-:W-:Y:S01]  /*2860*/  IMAD.IADD R18, R67, 0x1, -R12 ;  /* 0x0000000143127824 */ /* 0x000fe200078e0a0c */
[----:B------:R-:W-:Y:S01]  /*2870*/  BSSY B0, `(.L_x_38) ;  /* 0x0000213000007945 */ /* 0x000fe20003800000 */
[----:B------:R-:W-:Y:S02]  /*2880*/  IMAD.IADD R0, R71, 0x1, -R0 ;  /* 0x0000000147007824 */ /* 0x000fe400078e0a00 */
[----:B------:R-:W-:Y:S01]  /*2890*/  IMAD.IADD R7, R73, 0x1, R7 ;  /* 0x0000000149077824 */ /* 0x000fe200078e0207 */
[----:B------:R-:W-:-:S04]  /*28a0*/  ISETP.GT.AND P2, PT, R18, RZ, PT ;  /* 0x000000ff1200720c */ /* 0x000fc80003f44270 */
[----:B------:R-:W-:-:S03]  /*28b0*/  ISETP.GT.AND P1, PT, R0, RZ, P2 ;  /* 0x000000ff0000720c */ /* 0x000fc60001724270 */
[----:B------:R-:W-:Y:S10]  /*28c0*/  @!P0 BRA `(.L_x_39) ;  /* 0x0000001400dc8947 */ /* 0x000ff40003800000 */
[----:B------:R-:W0:Y:S01]  /*28d0*/  LDC.64 R76, c[0x0][0x5b8] ;  /* 0x00016e00ff4c7b82 */ /* 0x000e220000000a00 */
[----:B------:R-:W-:-:S07]  /*28e0*/  ULDC.64 UR4, c[0x0][0x5c0] ;  /* 0x0001700000047ab9 */ /* 0x000fce0000000a00 */
[----:B------:R-:W1:Y:S08]  /*28f0*/  LDC.64 R78, c[0x0][0x5b0] ;  /* 0x00016c00ff4e7b82 */ /* 0x000e700000000a00 */
[----:B------:R-:W2:Y:S01]  /*2900*/  LDC.64 R80, c[0x0][0x5a8] ;  /* 0x00016a00ff507b82 */ /* 0x000ea20000000a00 */
[-C--:B0-----:R-:W-:Y:S02]  /*2910*/  IMAD R6, R9, R76.reuse, RZ ;  /* 0x0000004c09067224 */ /* 0x081fe400078e02ff */
[----:B------:R-:W-:-:S04]  /*2920*/  IMAD.WIDE.U32 R4, R19, R76, R62 ;  /* 0x0000004c13047225 */ /* 0x000fc800078e003e */
[----:B------:R-:W-:Y:S01]  /*2930*/  IMAD R73, R19, R77, R6 ;  /* 0x0000004d13497224 */ /* 0x000fe200078e0206 */
[----:B------:R-:W-:Y:S01]  /*2940*/  IADD3 R8, P0, R12, R4, RZ ;  /* 0x000000040c087210 */ /* 0x000fe20007f1e0ff */
[----:B-1----:R-:W-:-:S03]  /*2950*/  IMAD R3, R21, R78, RZ ;  /* 0x0000004e15037224 */ /* 0x002fc600078e02ff */
[----:B------:R-:W-:Y:S01]  /*2960*/  IADD3.X R9, R13, R5, R73, P0, !PT ;  /* 0x000000050d097210 */ /* 0x000fe200007fe449 */
[C---:B------:R-:W-:Y:S02]  /*2970*/  IMAD R77, R20.reuse, R79, R3 ;  /* 0x0000004f144d7224 */ /* 0x040fe400078e0203 */
[----:B------:R-:W-:-:S04]  /*2980*/  IMAD.WIDE.U32 R4, R20, R78, R8 ;  /* 0x0000004e14047225 */ /* 0x000fc800078e0008 */
[----:B------:R-:W-:Y:S01]  /*2990*/  IMAD.IADD R3, R5, 0x1, R77 ;  /* 0x0000000105037824 */ /* 0x000fe200078e024d */
[----:B--2---:R-:W-:-:S04]  /*29a0*/  LEA R10, P0, R4, R80, 0x1 ;  /* 0x00000050040a7211 */ /* 0x004fc800078008ff */
[----:B------:R-:W-:-:S05]  /*29b0*/  LEA.HI.X R11, R4, R81, R3, 0x1, P0 ;  /* 0x00000051040b7211 */ /* 0x000fca00000f0c03 */
[----:B------:R-:W2:Y:S01]  /*29c0*/  @P1 LDG.E.LTC128B.U16 R3, desc[UR36][R10.64] ;  /* 0x000000240a031981 */ /* 0x000ea2000c1e1520 */
[----:B------:R-:W-:Y:S01]  /*29d0*/  IMAD.WIDE.U32 R4, R20, R78, R12 ;  /* 0x0000004e14047225 */ /* 0x000fe200078e000c */
[----:B------:R-:W-:Y:S02]  /*29e0*/  BSSY B1, `(.L_x_40) ;  /* 0x0000015000017945 */ /* 0x000fe40003800000 */
[----:B------:R-:W-:-:S04]  /*29f0*/  IADD3 R14, P0, R62, R4, RZ ;  /* 0x000000043e0e7210 */ /* 0x000fc80007f1e0ff */
[----:B------:R-:W-:Y:S02]  /*2a00*/  IADD3.X R15, R63, R77, R5, P0, !PT ;  /* 0x0000004d3f0f7210 */ /* 0x000fe400007fe405 */
[----:B------:R-:W-:Y:S01]  /*2a10*/  LEA R6, P0, R72, UR4, 0x1 ;  /* 0x0000000448067c11 */ /* 0x000fe2000f8008ff */
[----:B------:R-:W-:-:S03]  /*2a20*/  IMAD.WIDE.U32 R14, R19, R76, R14 ;  /* 0x0000004c130e7225 */ /* 0x000fc600078e000e */
[----:B------:R-:W-:Y:S02]  /*2a30*/  LEA.HI.X R7, R72, UR5, R7, 0x1, P0 ;  /* 0x0000000548077c11 */ /* 0x000fe400080f0c07 */
[----:B------:R-:W-:-:S04]  /*2a40*/  ISETP.GT.AND P0, PT, R18, 0x1, PT ;  /* 0x000000011200780c */ /* 0x000fc80003f04270 */
[----:B------:R-:W-:Y:S01]  /*2a50*/  ISETP.GT.AND P3, PT, R0, RZ, P0 ;  /* 0x000000ff0000720c */ /* 0x000fe20000764270 */
[----:B--2---:R-:W-:-:S04]  /*2a60*/  IMAD.U32 R4, R3, 0x10000, RZ ;  /* 0x0001000003047824 */ /* 0x004fc800078e00ff */
[----:B------:R-:W-:Y:S01]  /*2a70*/  FMUL R5, R4, R59 ;  /* 0x0000003b04057220 */ /* 0x000fe20000400000 */
[----:B------:R-:W-:-:S03]  /*2a80*/  LEA R4, P4, R14, R80, 0x1 ;  /* 0x000000500e047211 */ /* 0x000fc600078808ff */
[----:B------:R-:W-:-:S05]  /*2a90*/  FFMA R5, R24, R58, R5 ;  /* 0x0000003a18057223 */ /* 0x000fca0000000005 */
[----:B------:R-:W-:Y:S01]  /*2aa0*/  F2FP.BF16.F32.PACK_AB R10, RZ, R5 ;  /* 0x00000005ff0a723e */ /* 0x000fe200000010ff */
[----:B------:R-:W-:-:S03]  /*2ab0*/  IMAD.IADD R5, R73, 0x1, R15 ;  /* 0x0000000149057824 */ /* 0x000fc600078e020f */
[----:B------:R-:W-:Y:S01]  /*2ac0*/  PRMT R11, R10, 0x7610, R11 ;  /* 0x000076100a0b7816 */ /* 0x000fe2000000000b */
[----:B------:R-:W-:Y:S01]  /*2ad0*/  IMAD.SHL.U32 R10, R78, 0x8, RZ ;  /* 0x000000084e0a7824 */ /* 0x000fe200078e00ff */
[----:B------:R-:W-:-:S03]  /*2ae0*/  LEA.HI.X R5, R14, R81, R5, 0x1, P4 ;  /* 0x000000510e057211 */ /* 0x000fc600020f0c05 */
[----:B------:R0:W-:Y:S02]  /*2af0*/  @P1 STG.E.U16 desc[UR36][R6.64], R11 ;  /* 0x0000000b06001986 */ /* 0x0001e4000c101524 */
[----:B0-----:R-:W-:Y:S01]  /*2b00*/  SHF.L.U64.HI R11, R78, 0x3, R79 ;  /* 0x000000034e0b7819 */ /* 0x001fe2000001024f */
[----:B------:R-:W-:Y:S06]  /*2b10*/  @!P3 BRA `(.L_x_41) ;  /* 0x000000000004b947 */ /* 0x000fec0003800000 */
[----:B------:R0:W5:Y:S02]  /*2b20*/  LDG.E.LTC128B.U16 R3, desc[UR36][R4.64+0x2] ;  /* 0x0000022404037981 */ /* 0x000164000c1e1520 */
.L_x_41:
[----:B------:R-:W-:Y:S05]  /*2b30*/  BSYNC B1 ;  /* 0x0000000000017941 */ /* 0x000fea0003800000 */
.L_x_40:
[----:B------:R-:W-:Y:S01]  /*2b40*/  IMAD.WIDE.U32 R10, R20, R78, R10 ;  /* 0x0000004e140a7225 */ /* 0x000fe200078e000a */
[----:B------:R-:W-:Y:S02]  /*2b50*/  ISETP.GT.AND P2, PT, R0, 0x8, P2 ;  /* 0x000000080000780c */ /* 0x000fe40001744270 */
[C---:B-----5:R-:W-:Y:S01]  /*2b60*/  PRMT R20, R3.reuse, 0x7610, R20 ;  /* 0x0000761003147816 */ /* 0x060fe20000000014 */
[----:B------:R-:W-:Y:S01]  /*2b70*/  IMAD.U32 R14, R3, 0x10000, RZ ;  /* 0x00010000030e7824 */ /* 0x000fe200078e00ff */
[----:B------:R-:W-:Y:S01]  /*2b80*/  IADD3 R8, P1, R8, R10, RZ ;  /* 0x0000000a08087210 */ /* 0x000fe20007f3e0ff */
[----:B------:R-:W-:Y:S02]  /*2b90*/  IMAD.IADD R77, R77, 0x1, R11 ;  /* 0x000000014d4d7824 */ /* 0x000fe400078e020b */
[----:B------:R-:W-:Y:S02]  /*2ba0*/  FMUL R14, R14, R59 ;  /* 0x0000003b0e0e7220 */ /* 0x000fe40000400000 */
[----:B------:R-:W-:-:S02]  /*2bb0*/  IMAD.X R9, R77, 0x1, R9, P1 ;  /* 0x000000014d097824 */ /* 0x000fc400008e0609 */
[----:B------:R-:W-:Y:S01]  /*2bc0*/  FFMA R25, R25, R58, R14 ;  /* 0x0000003a19197223 */ /* 0x000fe2000000000e */
[----:B------:R-:W-:-:S04]  /*2bd0*/  LEA R14, P1, R8, R80, 0x1 ;  /* 0x00000050080e7211 */ /* 0x000fc800078208ff */
[----:B------:R-:W-:Y:S02]  /*2be0*/  F2FP.BF16.F32.PACK_AB R25, RZ, R25 ;  /* 0x00000019ff19723e */ /* 0x000fe400000010ff */
[----:B------:R-:W-:-:S03]  /*2bf0*/  LEA.HI.X R15, R8, R81, R9, 0x1, P1 ;  /* 0x00000051080f7211 */ /* 0x000fc600008f0c09 */
[----:B------:R1:W-:Y:S04]  /*2c00*/  @P3 STG.E.U16 desc[UR36][R6.64+0x2], R25 ;  /* 0x0000021906003986 */ /* 0x0003e8000c101524 */
[----:B------:R-:W2:Y:S01]  /*2c10*/  @P2 LDG.E.LTC128B.U16 R20, desc[UR36][R14.64] ;  /* 0x000000240e142981 */ /* 0x000ea2000c1e1520 */
[----:B------:R-:W-:Y:S01]  /*2c20*/  IADD3 R12, P1, P3, R62, R10, R12 ;  /* 0x0000000a3e0c7210 */ /* 0x000fe20007b3e00c */
[----:B------:R-:W-:Y:S01]  /*2c30*/  BSSY B1, `(.L_x_42) ;  /* 0x0000011000017945 */ /* 0x000fe20003800000 */
[C---:B------:R-:W-:Y:S02]  /*2c40*/  SHF.L.U64.HI R11, R64.reuse, 0x1, R65 ;  /* 0x00000001400b7819 */ /* 0x040fe40000010241 */
[----:B------:R-:W-:Y:S02]  /*2c50*/  IADD3.X R13, R63, R77, R13, P1, P3 ;  /* 0x0000004d3f0d7210 */ /* 0x000fe40000fe640d */
[----:B------:R-:W-:-:S02]  /*2c60*/  LEA R10, P1, R64, R6, 0x1 ;  /* 0x00000006400a7211 */ /* 0x000fc400078208ff */
[----:B------:R-:W-:Y:S01]  /*2c70*/  ISETP.GT.AND P0, PT, R0, 0x8, P0 ;  /* 0x000000080000780c */ /* 0x000fe20000704270 */
[----:B------:R-:W-:-:S04]  /*2c80*/  IMAD.WIDE.U32 R12, R19, R76, R12 ;  /* 0x0000004c130c7225 */ /* 0x000fc800078e000c */
[----:B------:R-:W-:Y:S02]  /*2c90*/  IMAD.X R11, R11, 0x1, R7, P1 ;  /* 0x000000010b0b7824 */ /* 0x000fe400008e0607 */
[----:B------:R-:W-:Y:S02]  /*2ca0*/  IMAD.IADD R9, R73, 0x1, R13 ;  /* 0x0000000149097824 */ /* 0x000fe400078e020d */
[----:B--2---:R-:W-:-:S04]  /*2cb0*/  IMAD.U32 R8, R20, 0x10000, RZ ;  /* 0x0001000014087824 */ /* 0x004fc800078e00ff */
[----:B------:R-:W-:Y:S01]  /*2cc0*/  FMUL R3, R8, R59 ;  /* 0x0000003b08037220 */ /* 0x000fe20000400000 */
[----:B------:R-:W-:-:S03]  /*2cd0*/  LEA R8, P3, R12, R80, 0x1 ;  /* 0x000000500c087211 */ /* 0x000fc600078608ff */
[----:B------:R-:W-:Y:S01]  /*2ce0*/  FFMA R3, R26, R58, R3 ;  /* 0x0000003a1a037223 */ /* 0x000fe20000000003 */
[----:B------:R-:W-:-:S04]  /*2cf0*/  LEA.HI.X R9, R12, R81, R9, 0x1, P3 ;  /* 0x000000510c097211 */ /* 0x000fc800018f0c09 */
[----:B------:R-:W-:-:S05]  /*2d00*/  F2FP.BF16.F32.PACK_AB R3, RZ, R3 ;  /* 0x00000003ff03723e */ /* 0x000fca00000010ff */
[----:B------:R1:W-:Y:S01]  /*2d10*/  @P2 STG.E.U16 desc[UR36][R10.64], R3 ;  /* 0x000000030a002986 */ /* 0x0003e2000c101524 */
[----:B------:R-:W-:Y:S05]  /*2d20*/  @!P0 BRA `(.L_x_43) ;  /* 0x0000000000048947 */ /* 0x000fea0003800000 */
[----:B------:R2:W5:Y:S02]  /*2d30*/  LDG.E.LTC128B.U16 R20, desc[UR36][R8.64+0x2] ;  /* 0x0000022408147981 */ /* 0x000564000c1e1520 */
.L_x_43:
[----:B------:R-:W-:Y:S05]  /*2d40*/  BSYNC B1 ;  /* 0x0000000000017941 */ /* 0x000fea0003800000 */
.L_x_42:
[----:B-----5:R-:W-:Y:S01]  /*2d50*/  IMAD.U32 R12, R20, 0x10000, RZ ;  /* 0x00010000140c7824 */ /* 0x020fe200078e00ff */
[----:B------:R-:W-:Y:S01]  /*2d60*/  ISETP.GT.AND P1, PT, R18, 0x8, PT ;  /* 0x000000081200780c */ /* 0x000fe20003f24270 */
[----:B------:R-:W-:Y:S02]  /*2d70*/  BSSY B1, `(.L_x_44) ;  /* 0x0000008000017945 */ /* 0x000fe40003800000 */
[----:B------:R-:W-:Y:S01]  /*2d80*/  FMUL R12, R12, R59 ;  /* 0x0000003b0c0c7220 */ /* 0x000fe20000400000 */
[----:B------:R-:W-:-:S03]  /*2d90*/  ISETP.GT.AND P2, PT, R0, RZ, P1 ;  /* 0x000000ff0000720c */ /* 0x000fc60000f44270 */
[----:B------:R-:W-:-:S05]  /*2da0*/  FFMA R12, R27, R58, R12 ;  /* 0x0000003a1b0c7223 */ /* 0x000fca000000000c */
[----:B------:R-:W-:-:S05]  /*2db0*/  F2FP.BF16.F32.PACK_AB R12, RZ, R12 ;  /* 0x0000000cff0c723e */ /* 0x000fca00000010ff */
[----:B------:R3:W-:Y:S01]  /*2dc0*/  @P0 STG.E.U16 desc[UR36][R10.64+0x2], R12 ;  /* 0x0000020c0a000986 */ /* 0x0007e2000c101524 */
[----:B------:R-:W-:Y:S05]  /*2dd0*/  @!P2 BRA `(.L_x_45) ;  /* 0x000000000004a947 */ /* 0x000fea0003800000 */
[----:B------:R4:W5:Y:S02]  /*2de0*/  LDG.E.LTC128B.U16 R20, desc[UR36][R4.64+0x10] ;  /* 0x0000102404147981 */ /* 0x000964000c1e1520 */
.L_x_45:
[----:B------:R-:W-:Y:S05]  /*2df0*/  BSYNC B1 ;  /* 0x0000000000017941 */ /* 0x000fea0003800000 */
.L_x_44:
[----:B---3-5:R-:W-:Y:S01]  /*2e00*/  IMAD.U32 R12, R20, 0x10000, RZ ;  /* 0x00010000140c7824 */ /* 0x028fe200078e00ff */
[----:B------:R-:W-:Y:S01]  /*2e10*/  ISETP.GT.AND P0, PT, R18, 0x9, PT ;  /* 0x000000091200780c */ /* 0x000fe20003f04270 */
[----:B------:R-:W-:Y:S02]  /*2e20*/  BSSY B1, `(.L_x_46) ;  /* 0x0000008000017945 */ /* 0x000fe40003800000 */
[----:B-1----:R-:W-:Y:S01]  /*2e30*/  FMUL R3, R12, R59 ;  /* 0x0000003b0c037220 */ /* 0x002fe20000400000 */
[----:B------:R-:W-:-:S03]  /*2e40*/  ISETP.GT.AND P3, PT, R0, RZ, P0 ;  /* 0x000000ff0000720c */ /* 0x000fc60000764270 */
[----:B------:R-:W-:-:S05]  /*2e50*/  FFMA R3, R28, R58, R3 ;  /* 0x0000003a1c037223 */ /* 0x000fca0000000003 */
[----:B------:R-:W-:-:S05]  /*2e60*/  F2FP.BF16.F32.PACK_AB R3, RZ, R3 ;  /* 0x00000003ff03723e */ /* 0x000fca00000010ff */
[----:B------:R1:W-:Y:S01]  /*2e70*/  @P2 STG.E.U16 desc[UR36][R6.64+0x10], R3 ;  /* 0x0000100306002986 */ /* 0x0003e2000c101524 */
[----:B------:R-:W-:Y:S05]  /*2e80*/  @!P3 BRA `(.L_x_47) ;  /* 0x000000000004b947 */ /* 0x000fea0003800000 */
[----:B------:R3:W5:Y:S02]  /*2e90*/  LDG.E.LTC128B.U16 R20, desc[UR36][R4.64+0x12] ;  /* 0x0000122404147981 */ /* 0x000764000c1e1520 */
.L_x_47:
[----:B------:R-:W-:Y:S05]  /*2ea0*/  BSYNC B1 ;  /* 0x0000000000017941 */ /* 0x000fea0003800000 */
.L_x_46:
[----:B-----5:R-:W-:Y:S01]  /*2eb0*/  IMAD.U32 R12, R20, 0x10000, RZ ;  /* 0x00010000140c7824 */ /* 0x020fe200078e00ff */
[----:B------:R-:W-:Y:S01]  /*2ec0*/  ISETP.GT.AND P1, PT, R0, 0x8, P1 ;  /* 0x000000080000780c */ /* 0x000fe20000f24270 */
[----:B------:R-:W-:Y:S02]  /*2ed0*/  BSSY B1, `(.L_x_48) ;  /* 0x0000007000017945 */ /* 0x000fe40003800000 */
[----:B------:R-:W-:-:S04]  /*2ee0*/  FMUL R12, R12, R59 ;  /* 0x0000003b0c0c7220 */ /* 0x000fc80000400000 */
[----:B------:R-:W-:-:S05]  /*2ef0*/  FFMA R12, R29, R58, R12 ;  /* 0x0000003a1d0c7223 */ /* 0x000fca000000000c */
[----:B------:R-:W-:-:S05]  /*2f00*/  F2FP.BF16.F32.PACK_AB R12, RZ, R12 ;  /* 0x0000000cff0c723e */ /* 0x000fca00000010ff */
[----:B------:R0:W-:Y:S01]  /*2f10*/  @P3 STG.E.U16 desc[UR36][R6.64+0x12], R12 ;  /* 0x0000120c06003986 */ /* 0x0001e2000c101524 */
[----:B------:R-:W-:Y:S05]  /*2f20*/  @!P1 BRA `(.L_x_49) ;  /* 0x0000000000049947 */ /* 0x000fea0003800000 */
[----:B------:R0:W5:Y:S02]  /*2f30*/  LDG.E.LTC128B.U16 R20, desc[UR36][R8.64+0x10] ;  /* 0x0000102408147981 */ /* 0x000164000c1e1520 */
.L_x_49:
[----:B------:R-:W-:Y:S05]  /*2f40*/  BSYNC B1 ;  /* 0x0000000000017941 */ /* 0x000fea0003800000 */
.L_x_48:
[----:B0----5:R-:W-:Y:S01]  /*2f50*/  IMAD.U32 R12, R20, 0x10000, RZ ;  /* 0x00010000140c7824 */ /* 0x021fe200078e00ff */
[----:B------:R-:W-:Y:S01]  /*2f60*/  ISETP.GT.AND P0, PT, R0, 0x8, P0 ;  /* 0x000000080000780c */ /* 0x000fe20000704270 */
[----:B------:R-:W-:Y:S02]  /*2f70*/  BSSY B1, `(.L_x_50) ;  /* 0x0000007000017945 */ /* 0x000fe40003800000 */
[----:B-1----:R-:W-:-:S04]  /*2f80*/  FMUL R3, R12, R59 ;  /* 0x0000003b0c037220 */ /* 0x002fc80000400000 */
[----:B------:R-:W-:-:S05]  /*2f90*/  FFMA R3, R30, R58, R3 ;  /* 0x0000003a1e037223 */ /* 0x000fca0000000003 */
[----:B------:R-:W-:-:S05]  /*2fa0*/  F2FP.BF16.F32.PACK_AB R3, RZ, R3 ;  /* 0x00000003ff03723e */ /* 0x000fca00000010ff */
[----:B------:R0:W-:Y:S01]  /*2fb0*/  @P1 STG.E.U16 desc[UR36][R10.64+0x10], R3 ;  /* 0x000010030a001986 */ /* 0x0001e2000c101524 */
[----:B------:R-:W-:Y:S05]  /*2fc0*/  @!P0 BRA `(.L_x_51) ;  /* 0x0000000000048947 */ /* 0x000fea0003800000 */
[----:B------:R1:W5:Y:S02]  /*2fd0*/  LDG.E.LTC128B.U16 R20, desc[UR36][R8.64+0x12] ;  /* 0x0000122408147981 */ /* 0x000364000c1e1520 */
.L_x_51:
[----:B------:R-:W-:Y:S05]  /*2fe0*/  BSYNC B1 ;  /* 0x0000000000017941 */ /* 0x000fea0003800000 */
.L_x_50:
        /* <DEDUP_REMOVED lines=10> */
.L_x_53:
[----:B------:R-:W-:Y:S05]  /*3090*/  BSYNC B1 ;  /* 0x0000000000017941 */ /* 0x000fea0003800000 */
.L_x_52:
[----:B0----5:R-:W-:Y:S01]  /*30a0*/  IMAD.U32 R12, R20, 0x10000, RZ ;  /* 0x00010000140c7824 */ /* 0x021fe200078e00ff */
        /* <DEDUP_REMOVED lines=9> */
.L_x_55:
[----:B------:R-:W-:Y:S05]  /*3140*/  BSYNC B1 ;  /* 0x0000000000017941 */ /* 0x000fea0003800000 */
.L_x_54:
        /* <DEDUP_REMOVED lines=9> */
.L_x_57:
[----:B------:R-:W-:Y:S05]  /*31e0*/  BSYNC B1 ;  /* 0x0000000000017941 */ /* 0x000fea0003800000 */
.L_x_56:
[----:B0----5:R-:W-:Y:S01]  /*31f0*/  IMAD.U32 R12, R20, 0x10000, RZ ;  /* 0x00010000140c7824 */ /* 0x021fe200078e00ff */
        /* <DEDUP_REMOVED lines=8> */
.L_x_59:
[----:B------:R-:W-:Y:S05]  /*3280*/  BSYNC B1 ;  /* 0x0000000000017941 */ /* 0x000fea0003800000 */
.L_x_58:
        /* <DEDUP_REMOVED lines=10> */
.L_x_61:
[----:B------:R-:W-:Y:S05]  /*3330*/  BSYNC B1 ;  /* 0x0000000000017941 */ /* 0x000fea0003800000 */
.L_x_60:
        /* <DEDUP_REMOVED lines=10> */
.L_x_63:
[----:B------:R-:W-:Y:S05]  /*33e0*/  BSYNC B1 ;  /* 0x0000000000017941 */ /* 0x000fea0003800000 */
.L_x_62:
        /* <DEDUP_REMOVED lines=9> */
.L_x_65:
[----:B------:R-:W-:Y:S05]  /*3480*/  BSYNC B1 ;  /* 0x0000000000017941 */ /* 0x000fea0003800000 */
.L_x_64:
        /* <DEDUP_REMOVED lines=9> */
.L_x_67:
[----:B------:R-:W-:Y:S05]  /*3520*/  BSYNC B1 ;  /* 0x0000000000017941 */ /* 0x000fea0003800000 */
.L_x_66:
        /* <DEDUP_REMOVED lines=10> */
.L_x_69:
[----:B------:R-:W-:Y:S05]  /*35d0*/  BSYNC B1 ;  /* 0x0000000000017941 */ /* 0x000fea0003800000 */
.L_x_68:
        /* <DEDUP_REMOVED lines=10> */
.L_x_71:
[----:B------:R-:W-:Y:S05]  /*3680*/  BSYNC B1 ;  /* 0x0000000000017941 */ /* 0x000fea0003800000 */
.L_x_70:
        /* <DEDUP_REMOVED lines=9> */
.L_x_73:
[----:B------:R-:W-:Y:S05]  /*3720*/  BSYNC B1 ;  /* 0x0000000000017941 */ /* 0x000fea0003800000 */
.L_x_72:
        /* <DEDUP_REMOVED lines=9> */
.L_x_75:
[----:B------:R-:W-:Y:S05]  /*37c0*/  BSYNC B1 ;  /* 0x0000000000017941 */ /* 0x000fea0003800000 */
.L_x_74:
        /* <DEDUP_REMOVED lines=10> */
.L_x_77:
[----:B------:R-:W-:Y:S05]  /*3870*/  BSYNC B1 ;  /* 0x0000000000017941 */ /* 0x000fea0003800000 */
.L_x_76:
        /* <DEDUP_REMOVED lines=10> */
.L_x_79:
[----:B------:R-:W-:Y:S05]  /*3920*/  BSYNC B1 ;  /* 0x0000000000017941 */ /* 0x000fea0003800000 */
.L_x_78:
        /* <DEDUP_REMOVED lines=9> */
.L_x_81:
[----:B------:R-:W-:Y:S05]  /*39c0*/  BSYNC B1 ;  /* 0x0000000000017941 */ /* 0x000fea0003800000 */
.L_x_80:
        /* <DEDUP_REMOVED lines=9> */
.L_x_83:
[----:B------:R-:W-:Y:S05]  /*3a60*/  BSYNC B1 ;  /* 0x0000000000017941 */ /* 0x000fea0003800000 */
.L_x_82:
        /* <DEDUP_REMOVED lines=10> */
.L_x_85:
[----:B------:R-:W-:Y:S05]  /*3b10*/  BSYNC B1 ;  /* 0x0000000000017941 */ /* 0x000fea0003800000 */
.L_x_84:
        /* <DEDUP_REMOVED lines=10> */
.L_x_87:
[----:B------:R-:W-:Y:S05]  /*3bc0*/  BSYNC B1 ;  /* 0x0000000000017941 */ /* 0x000fea0003800000 */
.L_x_86:
        /* <DEDUP_REMOVED lines=9> */
.L_x_89:
[----:B------:R-:W-:Y:S05]  /*3c60*/  BSYNC B1 ;  /* 0x0000000000017941 */ /* 0x000fea0003800000 */
.L_x_88:
        /* <DEDUP_REMOVED lines=9> */
.L_x_91:
[----:B------:R-:W-:Y:S05]  /*3d00*/  BSYNC B1 ;  /* 0x0000000000017941 */ /* 0x000fea0003800000 */
.L_x_90:
        /* <DEDUP_REMOVED lines=10> */
.L_x_93:
[----:B------:R-:W-:Y:S05]  /*3db0*/  BSYNC B1 ;  /* 0x0000000000017941 */ /* 0x000fea0003800000 */
.L_x_92:
        /* <DEDUP_REMOVED lines=10> */
.L_x_95:
[----:B------:R-:W-:Y:S05]  /*3e60*/  BSYNC B1 ;  /* 0x0000000000017941 */ /* 0x000fea0003800000 */
.L_x_94:
[----:B0--345:R-:W-:Y:S01]  /*3e70*/  IMAD.U32 R4, R20, 0x10000, RZ ;  /* 0x0001000014047824 */ /* 0x039fe200078e00ff */
        /* <DEDUP_REMOVED lines=8> */
.L_x_97:
[----:B------:R-:W-:Y:S05]  /*3f00*/  BSYNC B1 ;  /* 0x0000000000017941 */ /* 0x000fea0003800000 */
.L_x_96:
[----:B0----5:R-:W-:Y:S01]  /*3f10*/  IMAD.U32 R4, R20, 0x10000, RZ ;  /* 0x0001000014047824 */ /* 0x021fe200078e00ff */
[----:B------:R-:W-:Y:S01]  /*3f20*/  ISETP.GT.AND P0, PT, R0, 0x8, P0 ;  /* 0x000000080000780c */ /* 0x000fe20000704270 */
[----:B------:R-:W-:Y:S01]  /*3f30*/  @P1 IMAD.MOV.U32 R5, RZ, RZ, R11 ;  /* 0x000000ffff051224 */ /* 0x000fe200078e000b */
[----:B------:R-:W-:Y:S01]  /*3f40*/  BSSY B1, `(.L_x_98) ;  /* 0x0000008000017945 */ /* 0x000fe20003800000 */
[----:B------:R-:W-:Y:S01]  /*3f50*/  FMUL R3, R4, R59 ;  /* 0x0000003b04037220 */ /* 0x000fe20000400000 */
[----:B------:R-:W-:-:S03]  /*3f60*/  @P1 IMAD.MOV.U32 R4, RZ, RZ, R10 ;  /* 0x000000ffff041224 */ /* 0x000fc600078e000a */
[----:B------:R-:W-:-:S05]  /*3f70*/  FFMA R3, R54, R58, R3 ;  /* 0x0000003a36037223 */ /* 0x000fca0000000003 */
[----:B------:R-:W-:-:S05]  /*3f80*/  F2FP.BF16.F32.PACK_AB R3, RZ, R3 ;  /* 0x00000003ff03723e */ /* 0x000fca00000010ff */
[----:B------:R0:W-:Y:S01]  /*3f90*/  @P1 STG.E.U16 desc[UR36][R4.64+0x70], R3 ;  /* 0x0000700304001986 */ /* 0x0001e2000c101524 */
[----:B------:R-:W-:Y:S05]  /*3fa0*/  @!P0 BRA `(.L_x_99) ;  /* 0x0000000000048947 */ /* 0x000fea0003800000 */
[----:B------:R4:W5:Y:S02]  /*3fb0*/  LDG.E.LTC128B.U16 R20, desc[UR36][R8.64+0x72] ;  /* 0x0000722408147981 */ /* 0x000964000c1e1520 */
.L_x_99:
[----:B------:R-:W-:Y:S05]  /*3fc0*/  BSYNC B1 ;  /* 0x0000000000017941 */ /* 0x000fea0003800000 */
.L_x_98:
[----:B------:R-:W-:Y:S05]  /*3fd0*/  @!P0 BRA `(.L_x_100) ;  /* 0x0000000800708947 */ /* 0x000fea0003800000 */
[----:B-----5:R-:W-:-:S04]  /*3fe0*/  IMAD.U32 R20, R20, 0x10000, RZ ;  /* 0x0001000014147824 */ /* 0x020fc800078e00ff */
[----:B------:R-:W-:-:S04]  /*3ff0*/  FMUL R20, R20, R59 ;  /* 0x0000003b14147220 */ /* 0x000fc80000400000 */
[----:B------:R-:W-:-:S05]  /*4000*/  FFMA R20, R55, R58, R20 ;  /* 0x0000003a37147223 */ /* 0x000fca0000000014 */
[----:B------:R-:W-:-:S05]  /*4010*/  F2FP.BF16.F32.PACK_AB R20, RZ, R20 ;  /* 0x00000014ff14723e */ /* 0x000fca00000010ff */
[----:B------:R0:W-:Y:S01]  /*4020*/  STG.E.U16 desc[UR36][R10.64+0x72], R20 ;  /* 0x000072140a007986 */ /* 0x0001e2000c101524 */
[----:B------:R-:W-:Y:S05]  /*4030*/  BRA `(.L_x_100) ;  /* 0x0000000800587947 */ /* 0x000fea0003800000 */
.L_x_39:
[----:B------:R-:W-:Y:S01]  /*4040*/  ISETP.GT.AND P3, PT, R18, 0x1, PT ;  /* 0x000000011200780c */ /* 0x000fe20003f64270 */
[----:B------:R-:W-:Y:S01]  /*4050*/  ULDC.64 UR4, c[0x0][0x5c0] ;  /* 0x0001700000047ab9 */ /* 0x000fe20000000a00 */
[-C--:B------:R-:W-:Y:S01]  /*4060*/  FMUL R24, R24, R58.reuse ;  /* 0x0000003a18187220 */ /* 0x080fe20000400000 */
[----:B------:R-:W-:Y:S01]  /*4070*/  LEA R4, P4, R72, UR4, 0x1 ;  /* 0x0000000448047c11 */ /* 0x000fe2000f8808ff */
[-C--:B------:R-:W-:Y:S01]  /*4080*/  FMUL R25, R25, R58.reuse ;  /* 0x0000003a19197220 */ /* 0x080fe20000400000 */
[----:B------:R-:W-:Y:S01]  /*4090*/  ISETP.GT.AND P0, PT, R0, RZ, P3 ;  /* 0x000000ff0000720c */ /* 0x000fe20001f04270 */
[----:B------:R-:W-:Y:S01]  /*40a0*/  FMUL R26, R26, R58 ;  /* 0x0000003a1a1a7220 */ /* 0x000fe20000400000 */
[----:B------:R-:W-:Y:S01]  /*40b0*/  F2FP.BF16.F32.PACK_AB R24, RZ, R24 ;  /* 0x00000018ff18723e */ /* 0x000fe200000010ff */
[-C--:B------:R-:W-:Y:S01]  /*40c0*/  FMUL R27, R27, R58.reuse ;  /* 0x0000003a1b1b7220 */ /* 0x080fe20000400000 */
[----:B------:R-:W-:Y:S01]  /*40d0*/  LEA.HI.X R5, R72, UR5, R7, 0x1, P4 ;  /* 0x0000000548057c11 */ /* 0x000fe2000a0f0c07 */
[-C--:B------:R-:W-:Y:S01]  /*40e0*/  FMUL R28, R28, R58.reuse ;  /* 0x0000003a1c1c7220 */ /* 0x080fe20000400000 */
[----:B------:R-:W-:Y:S01]  /*40f0*/  F2FP.BF16.F32.PACK_AB R25, RZ, R25 ;  /* 0x00000019ff19723e */ /* 0x000fe200000010ff */
[-C--:B------:R-:W-:Y:S01]  /*4100*/  FMUL R29, R29, R58.reuse ;  /* 0x0000003a1d1d7220 */ /* 0x080fe20000400000 */
[----:B------:R-:W-:Y:S01]  /*4110*/  ISETP.GT.AND P2, PT, R0, 0x8, P2 ;  /* 0x000000080000780c */ /* 0x000fe20001744270 */
[----:B------:R-:W-:Y:S01]  /*4120*/  @P1 STG.E.U16 desc[UR36][R4.64], R24 ;  /* 0x0000001804001986 */ /* 0x000fe2000c101524 */
[----:B------:R-:W-:Y:S01]  /*4130*/  ISETP.GT.AND P1, PT, R18, 0x8, PT ;  /* 0x000000081200780c */ /* 0x000fe20003f24270 */
[----:B------:R-:W-:Y:S01]  /*4140*/  FMUL R30, R30, R58 ;  /* 0x0000003a1e1e7220 */ /* 0x000fe20000400000 */
[C---:B------:R-:W-:Y:S01]  /*4150*/  SHF.L.U64.HI R3, R64.reuse, 0x1, R65 ;  /* 0x0000000140037819 */ /* 0x040fe20000010241 */
[----:B------:R-:W-:Y:S01]  /*4160*/  @P0 STG.E.U16 desc[UR36][R4.64+0x2], R25 ;  /* 0x0000021904000986 */ /* 0x000fe2000c101524 */
[----:B------:R-:W-:Y:S01]  /*4170*/  LEA R6, P5, R64, R4, 0x1 ;  /* 0x0000000440067211 */ /* 0x000fe200078a08ff */
[-C--:B------:R-:W-:Y:S01]  /*4180*/  FMUL R31, R31, R58.reuse ;  /* 0x0000003a1f1f7220 */ /* 0x080fe20000400000 */
[----:B------:R-:W-:Y:S01]  /*4190*/  ISETP.GT.AND P3, PT, R0, 0x8, P3 ;  /* 0x000000080000780c */ /* 0x000fe20001f64270 */
[-C--:B------:R-:W-:Y:S01]  /*41a0*/  FMUL R32, R32, R58.reuse ;  /* 0x0000003a20207220 */ /* 0x080fe20000400000 */
[----:B------:R-:W-:Y:S01]  /*41b0*/  ISETP.GT.AND P0, PT, R18, 0x9, PT ;  /* 0x000000091200780c */ /* 0x000fe20003f04270 */
[----:B------:R-:W-:Y:S01]  /*41c0*/  IMAD.X R7, R3, 0x1, R5, P5 ;  /* 0x0000000103077824 */ /* 0x000fe200028e0605 */
[----:B------:R-:W-:Y:S01]  /*41d0*/  ISETP.GT.AND P4, PT, R0, RZ, P1 ;  /* 0x000000ff0000720c */ /* 0x000fe20000f84270 */
[----:B------:R-:W-:Y:S01]  /*41e0*/  FMUL R33, R33, R58 ;  /* 0x0000003a21217220 */ /* 0x000fe20000400000 */
[----:B------:R-:W-:Y:S01]  /*41f0*/  F2FP.BF16.F32.PACK_AB R26, RZ, R26 ;  /* 0x0000001aff1a723e */ /* 0x000fe200000010ff */
[-C--:B------:R-:W-:Y:S01]  /*4200*/  FMUL R34, R34, R58.reuse ;  /* 0x0000003a22227220 */ /* 0x080fe20000400000 */
[----:B------:R-:W-:Y:S01]  /*4210*/  ISETP.GT.AND P5, PT, R0, RZ, P0 ;  /* 0x000000ff0000720c */ /* 0x000fe200007a4270 */
[----:B------:R-:W-:Y:S01]  /*4220*/  FMUL R35, R35, R58 ;  /* 0x0000003a23237220 */ /* 0x000fe20000400000 */
[----:B------:R-:W-:Y:S01]  /*4230*/  F2FP.BF16.F32.PACK_AB R27, RZ, R27 ;  /* 0x0000001bff1b723e */ /* 0x000fe200000010ff */
[----:B------:R-:W-:Y:S01]  /*4240*/  @P2 STG.E.U16 desc[UR36][R6.64], R26 ;  /* 0x0000001a06002986 */ /* 0x000fe2000c101524 */
[----:B------:R-:W-:Y:S01]  /*4250*/  F2FP.BF16.F32.PACK_AB R28, RZ, R28 ;  /* 0x0000001cff1c723e */ /* 0x000fe200000010ff */
[-C--:B------:R-:W-:Y:S01]  /*4260*/  FMUL R36, R36, R58.reuse ;  /* 0x0000003a24247220 */ /* 0x080fe20000400000 */
[----:B------:R-:W-:Y:S01]  /*4270*/  ISETP.GT.AND P2, PT, R0, 0x8, P1 ;  /* 0x000000080000780c */ /* 0x000fe20000f44270 */
[----:B------:R-:W-:Y:S01]  /*4280*/  @P3 STG.E.U16 desc[UR36][R6.64+0x2], R27 ;  /* 0x0000021b06003986 */ /* 0x000fe2000c101524 */
[----:B------:R-:W-:Y:S01]  /*4290*/  ISETP.GT.AND P1, PT, R18, 0x10, PT ;  /* 0x000000101200780c */ /* 0x000fe20003f24270 */
[-C--:B------:R-:W-:Y:S01]  /*42a0*/  FMUL R37, R37, R58.reuse ;  /* 0x0000003a25257220 */ /* 0x080fe20000400000 */
[----:B------:R-:W-:Y:S01]  /*42b0*/  F2FP.BF16.F32.PACK_AB R29, RZ, R29 ;  /* 0x0000001dff1d723e */ /* 0x000fe200000010ff */
[----:B------:R-:W-:Y:S01]  /*42c0*/  @P4 STG.E.U16 desc[UR36][R4.64+0x10], R28 ;  /* 0x0000101c04004986 */ /* 0x000fe2000c101524 */
[----:B------:R-:W-:Y:S01]  /*42d0*/  ISETP.GT.AND P3, PT, R0, 0x8, P0 ;  /* 0x000000080000780c */ /* 0x000fe20000764270 */
[-C--:B------:R-:W-:Y:S01]  /*42e0*/  FMUL R38, R38, R58.reuse ;  /* 0x0000003a26267220 */ /* 0x080fe20000400000 */
[----:B------:R-:W-:Y:S01]  /*42f0*/  ISETP.GT.AND P0, PT, R18, 0x11, PT ;  /* 0x000000111200780c */ /* 0x000fe20003f04270 */
[----:B------:R-:W-:Y:S01]  /*4300*/  @P5 STG.E.U16 desc[UR36][R4.64+0x12], R29 ;  /* 0x0000121d04005986 */ /* 0x000fe2000c101524 */
        /* <DEDUP_REMOVED lines=40> */
[C---:B------:R-:W-:Y:S01]  /*4590*/  ISETP.GT.AND P4, PT, R0.reuse, RZ, P1 ;  /* 0x000000ff0000720c */ /* 0x040fe20000f84270 */
[-C--:B------:R-:W-:Y:S01]  /*45a0*/  FMUL R51, R51, R58.reuse ;  /* 0x0000003a33337220 */ /* 0x080fe20000400000 */
[----:B------:R-:W-:Y:S01]  /*45b0*/  ISETP.GT.AND P5, PT, R0, RZ, P0 ;  /* 0x000000ff0000720c */ /* 0x000fe200007a4270 */
[----:B------:R-:W-:Y:S01]  /*45c0*/  FMUL R52, R52, R58 ;  /* 0x0000003a34347220 */ /* 0x000fe20000400000 */
[----:B------:R-:W-:Y:S01]  /*45d0*/  F2FP.BF16.F32.PACK_AB R38, RZ, R38 ;  /* 0x00000026ff26723e */ /* 0x000fe200000010ff */
[-C--:B------:R-:W-:Y:S01]  /*45e0*/  FMUL R53, R53, R58.reuse ;  /* 0x0000003a35357220 */ /* 0x080fe20000400000 */
[----:B------:R-:W-:Y:S01]  /*45f0*/  F2FP.BF16.F32.PACK_AB R39, RZ, R39 ;  /* 0x00000027ff27723e */ /* 0x000fe200000010ff */
[----:B------:R-:W-:Y:S01]  /*4600*/  FMUL R54, R54, R58 ;  /* 0x0000003a36367220 */ /* 0x000fe20000400000 */
[----:B------:R-:W-:Y:S01]  /*4610*/  F2FP.BF16.F32.PACK_AB R40, RZ, R40 ;  /* 0x00000028ff28723e */ /* 0x000fe200000010ff */
[----:B------:R-:W-:Y:S01]  /*4620*/  @P2 STG.E.U16 desc[UR36][R6.64+0x30], R38 ;  /* 0x0000302606002986 */ /* 0x000fe2000c101524 */
[----:B------:R-:W-:Y:S01]  /*4630*/  F2FP.BF16.F32.PACK_AB R41, RZ, R41 ;  /* 0x00000029ff29723e */ /* 0x000fe200000010ff */
[----:B------:R-:W-:Y:S01]  /*4640*/  FMUL R55, R55, R58 ;  /* 0x0000003a37377220 */ /* 0x000fe20000400000 */
[C---:B------:R-:W-:Y:S01]  /*4650*/  ISETP.GT.AND P1, PT, R0.reuse, 0x8, P1 ;  /* 0x000000080000780c */ /* 0x040fe20000f24270 */
[----:B------:R-:W-:Y:S01]  /*4660*/  @P3 STG.E.U16 desc[UR36][R6.64+0x32], R39 ;  /* 0x0000322706003986 */ /* 0x000fe2000c101524 */
[----:B------:R-:W-:-:S02]  /*4670*/  ISETP.GT.AND P2, PT, R0, 0x8, P0 ;  /* 0x000000080000780c */ /* 0x000fc40000744270 */
[----:B------:R-:W-:Y:S01]  /*4680*/  F2FP.BF16.F32.PACK_AB R42, RZ, R42 ;  /* 0x0000002aff2a723e */ /* 0x000fe200000010ff */
[----:B------:R-:W-:Y:S01]  /*4690*/  @P4 STG.E.U16 desc[UR36][R4.64+0x40], R40 ;  /* 0x0000402804004986 */ /* 0x000fe2000c101524 */
[C---:B------:R-:W-:Y:S02]  /*46a0*/  ISETP.GT.AND P4, PT, R18.reuse, 0x28, PT ;  /* 0x000000281200780c */ /* 0x040fe40003f84270 */
[----:B------:R-:W-:Y:S01]  /*46b0*/  ISETP.GT.AND P0, PT, R18, 0x29, PT ;  /* 0x000000291200780c */ /* 0x000fe20003f04270 */
[----:B------:R-:W-:Y:S01]  /*46c0*/  @P5 STG.E.U16 desc[UR36][R4.64+0x42], R41 ;  /* 0x0000422904005986 */ /* 0x000fe2000c101524 */
[----:B------:R-:W-:Y:S02]  /*46d0*/  ISETP.GT.AND P5, PT, R0, RZ, P4 ;  /* 0x000000ff0000720c */ /* 0x000fe400027a4270 */
[----:B------:R-:W-:Y:S01]  /*46e0*/  F2FP.BF16.F32.PACK_AB R43, RZ, R43 ;  /* 0x0000002bff2b723e */ /* 0x000fe200000010ff */
[----:B------:R-:W-:Y:S01]  /*46f0*/  @P1 STG.E.U16 desc[UR36][R6.64+0x40], R42 ;  /* 0x0000402a06001986 */ /* 0x000fe2000c101524 */
[----:B------:R-:W-:-:S02]  /*4700*/  F2FP.BF16.F32.PACK_AB R44, RZ, R44 ;  /* 0x0000002cff2c723e */ /* 0x000fc400000010ff */
[C---:B------:R-:W-:Y:S01]  /*4710*/  ISETP.GT.AND P3, PT, R0.reuse, RZ, P0 ;  /* 0x000000ff0000720c */ /* 0x040fe20000764270 */
[----:B------:R-:W-:Y:S01]  /*4720*/  @P2 STG.E.U16 desc[UR36][R6.64+0x42], R43 ;  /* 0x0000422b06002986 */ /* 0x000fe2000c101524 */
[C---:B------:R-:W-:Y:S02]  /*4730*/  ISETP.GT.AND P4, PT, R0.reuse, 0x8, P4 ;  /* 0x000000080000780c */ /* 0x040fe40002784270 */
[----:B------:R-:W-:Y:S02]  /*4740*/  F2FP.BF16.F32.PACK_AB R45, RZ, R45 ;  /* 0x0000002dff2d723e */ /* 0x000fe400000010ff */
[----:B------:R-:W-:Y:S01]  /*4750*/  F2FP.BF16.F32.PACK_AB R46, RZ, R46 ;  /* 0x0000002eff2e723e */ /* 0x000fe200000010ff */
[----:B------:R-:W-:Y:S01]  /*4760*/  @P5 STG.E.U16 desc[UR36][R4.64+0x50], R44 ;  /* 0x0000502c04005986 */ /* 0x000fe2000c101524 */
[----:B------:R-:W-:Y:S02]  /*4770*/  ISETP.GT.AND P5, PT, R0, 0x8, P0 ;  /* 0x000000080000780c */ /* 0x000fe400007a4270 */
[----:B------:R-:W-:-:S02]  /*4780*/  F2FP.BF16.F32.PACK_AB R47, RZ, R47 ;  /* 0x0000002fff2f723e */ /* 0x000fc400000010ff */
[C---:B------:R-:W-:Y:S01]  /*4790*/  ISETP.GT.AND P2, PT, R18.reuse, 0x31, PT ;  /* 0x000000311200780c */ /* 0x040fe20003f44270 */
[----:B------:R-:W-:Y:S01]  /*47a0*/  @P3 STG.E.U16 desc[UR36][R4.64+0x52], R45 ;  /* 0x0000522d04003986 */ /* 0x000fe2000c101524 */
[----:B------:R-:W-:Y:S02]  /*47b0*/  ISETP.GT.AND P3, PT, R18, 0x30, PT ;  /* 0x000000301200780c */ /* 0x000fe40003f64270 */
[----:B------:R-:W-:Y:S01]  /*47c0*/  F2FP.BF16.F32.PACK_AB R48, RZ, R48 ;  /* 0x00000030ff30723e */ /* 0x000fe200000010ff */
[----:B------:R-:W-:Y:S01]  /*47d0*/  @P4 STG.E.U16 desc[UR36][R6.64+0x50], R46 ;  /* 0x0000502e06004986 */ /* 0x000fe2000c101524 */
[C---:B------:R-:W-:Y:S02]  /*47e0*/  ISETP.GT.AND P4, PT, R0.reuse, RZ, P2 ;  /* 0x000000ff0000720c */ /* 0x040fe40001784270 */
[----:B------:R-:W-:Y:S01]  /*47f0*/  F2FP.BF16.F32.PACK_AB R49, RZ, R49 ;  /* 0x00000031ff31723e */ /* 0x000fe200000010ff */
[----:B------:R-:W-:Y:S01]  /*4800*/  @P5 STG.E.U16 desc[UR36][R6.64+0x52], R47 ;  /* 0x0000522f06005986 */ /* 0x000fe2000c101524 */
[----:B------:R-:W-:-:S02]  /*4810*/  ISETP.GT.AND P5, PT, R0, RZ, P3 ;  /* 0x000000ff0000720c */ /* 0x000fc40001fa4270 */
[C---:B------:R-:W-:Y:S02]  /*4820*/  ISETP.GT.AND P1, PT, R18.reuse, 0x38, PT ;  /* 0x000000381200780c */ /* 0x040fe40003f24270 */
[----:B------:R-:W-:Y:S02]  /*4830*/  ISETP.GT.AND P0, PT, R18, 0x39, PT ;  /* 0x000000391200780c */ /* 0x000fe40003f04270 */
[C---:B------:R-:W-:Y:S02]  /*4840*/  ISETP.GT.AND P3, PT, R0.reuse, 0x8, P3 ;  /* 0x000000080000780c */ /* 0x040fe40001f64270 */
[C---:B------:R-:W-:Y:S02]  /*4850*/  ISETP.GT.AND P2, PT, R0.reuse, 0x8, P2 ;  /* 0x000000080000780c */ /* 0x040fe40001744270 */
[----:B------:R-:W-:Y:S02]  /*4860*/  F2FP.BF16.F32.PACK_AB R50, RZ, R50 ;  /* 0x00000032ff32723e */ /* 0x000fe400000010ff */
[----:B------:R-:W-:Y:S01]  /*4870*/  F2FP.BF16.F32.PACK_AB R51, RZ, R51 ;  /* 0x00000033ff33723e */ /* 0x000fe200000010ff */
[----:B------:R-:W-:Y:S01]  /*4880*/  @P5 STG.E.U16 desc[UR36][R4.64+0x60], R48 ;  /* 0x0000603004005986 */ /* 0x000fe2000c101524 */
[----:B------:R-:W-:-:S02]  /*4890*/  ISETP.GT.AND P5, PT, R0, RZ, P0 ;  /* 0x000000ff0000720c */ /* 0x000fc400007a4270 */
[C---:B------:R-:W-:Y:S01]  /*48a0*/  ISETP.GT.AND P0, PT, R0.reuse, 0x8, P0 ;  /* 0x000000080000780c */ /* 0x040fe20000704270 */
[----:B------:R-:W-:Y:S01]  /*48b0*/  @P4 STG.E.U16 desc[UR36][R4.64+0x62], R49 ;  /* 0x0000623104004986 */ /* 0x000fe2000c101524 */
[C---:B------:R-:W-:Y:S02]  /*48c0*/  ISETP.GT.AND P4, PT, R0.reuse, RZ, P1 ;  /* 0x000000ff0000720c */ /* 0x040fe40000f84270 */
[----:B------:R-:W-:Y:S01]  /*48d0*/  ISETP.GT.AND P1, PT, R0, 0x8, P1 ;  /* 0x000000080000780c */ /* 0x000fe20000f24270 */
[----:B------:R-:W-:Y:S01]  /*48e0*/  @P3 STG.E.U16 desc[UR36][R6.64+0x60], R50 ;  /* 0x0000603206003986 */ /* 0x000fe2000c101524 */
[----:B------:R-:W-:Y:S02]  /*48f0*/  F2FP.BF16.F32.PACK_AB R52, RZ, R52 ;  /* 0x00000034ff34723e */ /* 0x000fe400000010ff */
[----:B------:R-:W-:Y:S01]  /*4900*/  F2FP.BF16.F32.PACK_AB R53, RZ, R53 ;  /* 0x00000035ff35723e */ /* 0x000fe200000010ff */
[----:B------:R-:W-:Y:S01]  /*4910*/  @P2 STG.E.U16 desc[UR36][R6.64+0x62], R51 ;  /* 0x0000623306002986 */ /* 0x000fe2000c101524 */
[----:B------:R-:W-:-:S02]  /*4920*/  F2FP.BF16.F32.PACK_AB R54, RZ, R54 ;  /* 0x00000036ff36723e */ /* 0x000fc400000010ff */
[----:B------:R-:W-:-:S03]  /*4930*/  F2FP.BF16.F32.PACK_AB R55, RZ, R55 ;  /* 0x00000037ff37723e */ /* 0x000fc600000010ff */
[----:B------:R-:W-:Y:S04]  /*4940*/  @P4 STG.E.U16 desc[UR36][R4.64+0x70], R52 ;  /* 0x0000703404004986 */ /* 0x000fe8000c101524 */
[----:B------:R0:W-:Y:S02]  /*4950*/  @P5 STG.E.U16 desc[UR36][R4.64+0x72], R53 ;  /* 0x0000723504005986 */ /* 0x0001e4000c101524 */
[----:B0-----:R-:W-:Y:S02]  /*4960*/  @P1 IMAD.MOV.U32 R4, RZ, RZ, R6 ;  /* 0x000000ffff041224 */ /* 0x001fe400078e0006 */
[----:B------:R-:W-:-:S05]  /*4970*/  @P1 IMAD.MOV.U32 R5, RZ, RZ, R7 ;  /* 0x000000ffff051224 */ /* 0x000fca00078e0007 */
[----:B------:R0:W-:Y:S04]  /*4980*/  @P1 STG.E.U16 desc[UR36][R4.64+0x70], R54 ;  /* 0x0000703604001986 */ /* 0x0001e8000c101524 */
[----:B------:R0:W-:Y:S02]  /*4990*/  @P0 STG.E.U16 desc[UR36][R6.64+0x72], R55 ;  /* 0x0000723706000986 */ /* 0x0001e4000c101524 */
.L_x_100:
[----:B------:R-:W-:Y:S05]  /*49a0*/  BSYNC B0 ;  /* 0x0000000000007941 */ /* 0x000fea0003800000 */
.L_x_38:
[----:B0-----:R-:W2:Y:S01]  /*49b0*/  LDL.64 R4, [R1] ;  /* 0x0000000001047983 */ /* 0x001ea20000100a00 */
[----:B------:R-:W-:Y:S01]  /*49c0*/  ULDC.64 UR4, c[0x0][0x650] ;  /* 0x0001940000047ab9 */ /* 0x000fe20000000a00 */
[----:B------:R-:W-:Y:S02]  /*49d0*/  IMAD.U32 R0, RZ, RZ, UR44 ;  /* 0x0000002cff007e24 */ /* 0x000fe4000f8e00ff */
[----:B------:R-:W-:Y:S02]  /*49e0*/  IMAD.MOV.U32 R22, RZ, RZ, -0x1 ;  /* 0xffffffffff167424 */ /* 0x000fe400078e00ff */
[----:B------:R0:W-:Y:S01]  /*49f0*/  SYNCS.ARRIVE.TRANS64.A1T0 RZ, [R0+UR48], RZ ;  /* 0x000000ff00ff79a7 */ /* 0x0001e20008100030 */
[----:B------:R-:W-:Y:S02]  /*4a00*/  IMAD.MOV.U32 R18, RZ, RZ, -0x1 ;  /* 0xffffffffff127424 */ /* 0x000fe400078e00ff */
[----:B------:R-:W-:Y:S01]  /*4a10*/  IMAD.MOV.U32 R19, RZ, RZ, -0x1 ;  /* 0xffffffffff137424 */ /* 0x000fe200078e00ff */
[----:B0-----:R-:W-:-:S02]  /*4a20*/  PRMT R0, RZ, 0x7610, R0 ;  /* 0x00007610ff007816 */ /* 0x001fc40000000000 */
[----:B--2---:R-:W-:-:S05]  /*4a30*/  LEA R16, P0, R4, R16, 0x1 ;  /* 0x0000001004107211 */ /* 0x004fca00078008ff */
[----:B------:R-:W-:Y:S01]  /*4a40*/  IMAD.X R17, R68, 0x1, R17, P0 ;  /* 0x0000000144117824 */ /* 0x000fe200000e0611 */
[----:B------:R-:W-:-:S04]  /*4a50*/  ISETP.GE.U32.AND P0, PT, R16, UR4, PT ;  /* 0x0000000410007c0c */ /* 0x000fc8000bf06070 */
[----:B------:R-:W-:-:S13]  /*4a60*/  ISETP.GE.U32.AND.EX P0, PT, R17, UR5, PT, P0 ;  /* 0x0000000511007c0c */ /* 0x000fda000bf06100 */
[----:B------:R-:W-:Y:S05]  /*4a70*/  @P0 BRA `(.L_x_101) ;  /* 0x00000004004c0947 */ /* 0x000fea0003800000 */
[----:B------:R-:W0:Y:S01]  /*4a80*/  LDC.64 R10, c[0x0][0x628] ;  /* 0x00018a00ff0a7b82 */ /* 0x000e220000000a00 */
[----:B------:R-:W2:Y:S01]  /*4a90*/  S2R R12, SR_CTAID.X ;  /* 0x00000000000c7919 */ /* 0x000ea20000002500 */
[----:B-1-34-:R-:W-:Y:S02]  /*4aa0*/  IMAD.MOV.U32 R8, RZ, RZ, R16 ;  /* 0x000000ffff087224 */ /* 0x01afe400078e0010 */
[----:B------:R-:W-:Y:S01]  /*4ab0*/  IMAD.MOV.U32 R9, RZ, RZ, R17 ;  /* 0x000000ffff097224 */ /* 0x000fe200078e0011 */
[----:B------:R-:W1:Y:S03]  /*4ac0*/  S2R R18, SR_CTAID.Y ;  /* 0x0000000000127919 */ /* 0x000e660000002600 */
[----:B------:R-:W3:Y:S08]  /*4ad0*/  LDC R0, c[0x0][0x630] ;  /* 0x00018c00ff007b82 */ /* 0x000ef00000000800 */
[----:B------:R-:W4:Y:S01]  /*4ae0*/  LDC.64 R14, c[0x0][0x620] ;  /* 0x00018800ff0e7b82 */ /* 0x000f220000000a00 */
[----:B0-----:R-:W-:-:S04]  /*4af0*/  ISETP.NE.U32.AND P0, PT, R10, RZ, PT ;  /* 0x000000ff0a00720c */ /* 0x001fc80003f05070 */
[----:B------:R-:W-:-:S13]  /*4b00*/  ISETP.NE.AND.EX P0, PT, R11, RZ, PT, P0 ;  /* 0x000000ff0b00720c */ /* 0x000fda0003f05300 */
[----:B-1234-:R-:W-:Y:S05]  /*4b10*/  @!P0 BRA `(.L_x_102) ;  /* 0x0000000000288947 */ /* 0x01efea0003800000 */
[----:B------:R-:W0:Y:S02]  /*4b20*/  LDC R3, c[0x0][0x634] ;  /* 0x00018d00ff037b82 */ /* 0x000e240000000800 */
[----:B0-----:R-:W-:-:S05]  /*4b30*/  IADD3 R3, P0, R16, R3, RZ ;  /* 0x0000000310037210 */ /* 0x001fca0007f1e0ff */
        /* <DEDUP_REMOVED lines=8> */
.L_x_102:
[-CC-:B------:R-:W-:Y:S01]  /*4bc0*/  SHF.R.U64 R19, R8, R0.reuse, R9.reuse ;  /* 0x0000000008137219 */ /* 0x180fe20000001209 */
[----:B------:R-:W0:Y:S01]  /*4bd0*/  LDC.64 R24, c[0x0][0x640] ;  /* 0x00019000ff187b82 */ /* 0x000e220000000a00 */
[----:B------:R-:W-:Y:S01]  /*4be0*/  SHF.R.U32.HI R0, RZ, R0, R9 ;  /* 0x00000000ff007219 */ /* 0x000fe20000011609 */
[----:B------:R-:W-:Y:S01]  /*4bf0*/  ULDC UR4, c[0x0][0x150] ;  /* 0x0000540000047ab9 */ /* 0x000fe20000000800 */
[----:B------:R-:W-:Y:S02]  /*4c00*/  IADD3 R3, P0, RZ, -R19, RZ ;  /* 0x80000013ff037210 */ /* 0x000fe40007f1e0ff */
[----:B------:R-:W-:-:S03]  /*4c10*/  I2FP.F32.U32 R7, R12 ;  /* 0x0000000c00077245 */ /* 0x000fc60000201000 */
[----:B------:R-:W1:Y:S01]  /*4c20*/  LDC R6, c[0x0][0x618] ;  /* 0x00018600ff067b82 */ /* 0x000e620000000800 */
[----:B------:R-:W-:Y:S02]  /*4c30*/  IMAD.X R5, RZ, RZ, ~R0, P0 ;  /* 0x000000ffff057224 */ /* 0x000fe400000e0e00 */
[----:B------:R-:W-:Y:S01]  /*4c40*/  FMUL R7, R7, UR4 ;  /* 0x0000000407077c20 */ /* 0x000fe20008400000 */
[----:B------:R-:W-:Y:S01]  /*4c50*/  ULDC UR4, c[0x0][0x154] ;  /* 0x0000550000047ab9 */ /* 0x000fe20000000800 */
[-C--:B------:R-:W-:Y:S02]  /*4c60*/  IMAD R0, R5, R14.reuse, RZ ;  /* 0x0000000e05007224 */ /* 0x080fe400078e02ff */
[C---:B------:R-:W-:Y:S01]  /*4c70*/  IMAD.WIDE.U32 R4, R3.reuse, R14, R16 ;  /* 0x0000000e03047225 */ /* 0x040fe200078e0010 */
[----:B------:R-:W2:Y:S01]  /*4c80*/  LDC R8, c[0x0][0x608] ;  /* 0x00018200ff087b82 */ /* 0x000ea20000000800 */
[----:B------:R-:W3:Y:S02]  /*4c90*/  F2I.U32.TRUNC.NTZ R7, R7 ;  /* 0x0000000700077305 */ /* 0x000ee4000020f000 */
[----:B------:R-:W-:Y:S01]  /*4ca0*/  IMAD R3, R3, R15, R0 ;  /* 0x0000000f03037224 */ /* 0x000fe200078e0200 */
[----:B------:R-:W-:-:S03]  /*4cb0*/  I2FP.F32.U32 R0, R18 ;  /* 0x0000001200007245 */ /* 0x000fc60000201000 */
[----:B------:R-:W-:Y:S01]  /*4cc0*/  IMAD.IADD R3, R5, 0x1, R3 ;  /* 0x0000000105037824 */ /* 0x000fe200078e0203 */
[----:B------:R-:W4:Y:S01]  /*4cd0*/  LDC R11, c[0x0][0x658] ;  /* 0x00019600ff0b7b82 */ /* 0x000f220000000800 */
[----:B0-----:R-:W-:-:S04]  /*4ce0*/  ISETP.NE.U32.AND P0, PT, R24, RZ, PT ;  /* 0x000000ff1800720c */ /* 0x001fc80003f05070 */
[----:B------:R-:W-:-:S03]  /*4cf0*/  ISETP.NE.AND.EX P0, PT, R25, RZ, PT, P0 ;  /* 0x000000ff1900720c */ /* 0x000fc60003f05300 */
[----:B------:R-:W0:Y:S01]  /*4d00*/  LDC R9, c[0x0][0x144] ;  /* 0x00005100ff097b82 */ /* 0x000e220000000800 */
[-C--:B-1----:R-:W-:Y:S01]  /*4d10*/  SHF.R.U64 R10, R4, R6.reuse, R3 ;  /* 0x00000006040a7219 */ /* 0x082fe20000001203 */
[----:B---3--:R-:W-:Y:S01]  /*4d20*/  IMAD.MOV R7, RZ, RZ, -R7 ;  /* 0x000000ffff077224 */ /* 0x008fe200078e0a07 */
[----:B------:R-:W-:Y:S01]  /*4d30*/  SHF.R.U32.HI R3, RZ, R6, R3 ;  /* 0x00000006ff037219 */ /* 0x000fe20000011603 */
[----:B------:R-:W-:-:S04]  /*4d40*/  FMUL R6, R0, UR4 ;  /* 0x0000000400067c20 */ /* 0x000fc80008400000 */
[----:B------:R-:W1:Y:S01]  /*4d50*/  LDC R21, c[0x0][0x148] ;  /* 0x00005200ff157b82 */ /* 0x000e620000000800 */
[----:B------:R3:W0:Y:S01]  /*4d60*/  F2I.U32.TRUNC.NTZ R14, R6 ;  /* 0x00000006000e7305 */ /* 0x000622000020f000 */
[-CC-:B--2---:R-:W-:Y:S02]  /*4d70*/  SHF.R.U64 R13, R10, R8.reuse, R3.reuse ;  /* 0x000000080a0d7219 */ /* 0x184fe40000001203 */
[----:B------:R-:W-:-:S04]  /*4d80*/  SHF.R.U32.HI R0, RZ, R8, R3 ;  /* 0x00000008ff007219 */ /* 0x000fc80000011603 */
[----:B-----5:R-:W2:Y:S01]  /*4d90*/  LDC R20, c[0x0][0x648] ;  /* 0x00019200ff147b82 */ /* 0x020ea20000000800 */
[-CC-:B----4-:R-:W-:Y:S02]  /*4da0*/  SHF.R.U64 R15, R13, R11.reuse, R0.reuse ;  /* 0x0000000b0d0f7219 */ /* 0x190fe40000001200 */
[----:B------:R-:W-:-:S03]  /*4db0*/  SHF.R.U32.HI R5, RZ, R11, R0 ;  /* 0x0000000bff057219 */ /* 0x000fc60000011600 */
[----:B------:R-:W-:Y:S02]  /*4dc0*/  IMAD.MOV.U32 R4, RZ, RZ, R15 ;  /* 0x000000ffff047224 */ /* 0x000fe400078e000f */
[----:B------:R-:W4:Y:S01]  /*4dd0*/  LDC R26, c[0x0][0x638] ;  /* 0x00018e00ff1a7b82 */ /* 0x000f220000000800 */
[----:B0-----:R-:W-:-:S07]  /*4de0*/  IMAD R22, R9, R7, R12 ;  /* 0x0000000709167224 */ /* 0x001fce00078e020c */
[----:B------:R-:W0:Y:S08]  /*4df0*/  LDC R27, c[0x0][0x610] ;  /* 0x00018400ff1b7b82 */ /* 0x000e300000000800 */
[----:B------:R-:W0:Y:S01]  /*4e00*/  LDC R28, c[0x0][0x600] ;  /* 0x00018000ff1c7b82 */ /* 0x000e220000000800 */
[----:B-123--:R-:W-:Y:S05]  /*4e10*/  @!P0 BRA `(.L_x_103) ;  /* 0x0000000000288947 */ /* 0x00efea0003800000 */
[----:B------:R-:W1:Y:S02]  /*4e20*/  LDC R0, c[0x0][0x64c] ;  /* 0x00019300ff007b82 */ /* 0x000e640000000800 */
[----:B-1----:R-:W-:-:S05]  /*4e30*/  IADD3 R3, P0, R15, R0, RZ ;  /* 0x000000000f037210 */ /* 0x002fca0007f1e0ff */
        /* <DEDUP_REMOVED lines=8> */
.L_x_103:
[----:B------:R-:W-:Y:S01]  /*4ec0*/  ISETP.NE.AND P0, PT, R2, 0x1, PT ;  /* 0x000000010200780c */ /* 0x000fe20003f05270 */
[----:B------:R-:W-:Y:S01]  /*4ed0*/  IMAD.MOV R14, RZ, RZ, -R14 ;  /* 0x000000ffff0e7224 */ /* 0x000fe200078e0a0e */
[----:B------:R-:W-:Y:S02]  /*4ee0*/  SHF.R.U64 R0, R4, R20, R5 ;  /* 0x0000001404007219 */ /* 0x000fe40000001205 */
[----:B------:R-:W-:Y:S02]  /*4ef0*/  LOP3.LUT R3, R13, R70, RZ, 0xc0, !PT ;  /* 0x000000460d037212 */ /* 0x000fe400078ec0ff */
[----:B------:R-:W-:Y:S01]  /*4f00*/  LOP3.LUT R5, R10, R69, RZ, 0xc0, !PT ;  /* 0x000000450a057212 */ /* 0x000fe200078ec0ff */
[----:B------:R-:W-:Y:S02]  /*4f10*/  IMAD.MOV R4, RZ, RZ, -R0 ;  /* 0x000000ffff047224 */ /* 0x000fe400078e0a00 */
[----:B------:R-:W-:Y:S02]  /*4f20*/  IMAD R3, R66, R0, R3 ;  /* 0x0000000042037224 */ /* 0x000fe400078e0203 */
[----:B----4-:R-:W-:-:S02]  /*4f30*/  IMAD R0, R4, R26, R15 ;  /* 0x0000001a04007224 */ /* 0x010fc400078e020f */
[----:B------:R-:W-:Y:S02]  /*4f40*/  @P0 IMAD R22, R21, R14, R18 ;  /* 0x0000000e15160224 */ /* 0x000fe400078e0212 */
[----:B------:R-:W-:Y:S02]  /*4f50*/  IMAD.MOV.U32 R4, RZ, RZ, 0x1 ;  /* 0x00000001ff047424 */ /* 0x000fe400078e00ff */
[----:B0-----:R-:W-:Y:S02]  /*4f60*/  IMAD R22, R3, R27, R22 ;  /* 0x0000001b03167224 */ /* 0x001fe400078e0216 */
[----:B------:R-:W-:Y:S01]  /*4f70*/  IMAD R3, R0, R28, R5 ;  /* 0x0000001c00037224 */ /* 0x000fe200078e0205 */
[----:B------:R-:W-:-:S04]  /*4f80*/  PRMT R0, R4, 0x7610, R0 ;  /* 0x0000761004007816 */ /* 0x000fc80000000000 */
[----:B------:R-:W-:Y:S02]  /*4f90*/  SEL R18, R3, R22, !P0 ;  /* 0x0000001603127207 */ /* 0x000fe40004000000 */
[----:B------:R-:W-:-:S07]  /*4fa0*/  SEL R22, R22, R3, !P0 ;  /* 0x0000000316167207 */ /* 0x000fce0004000000 */
.L_x_101:
[----:B------:R-:W-:Y:S01]  /*4fb0*/  UIMAD.WIDE.U32 UR4, UR38, 0x24924925, URZ ;  /* 0x24924925260478a5 */ /* 0x000fe2000f8e003f */
[----:B------:R-:W-:Y:S02]  /*4fc0*/  LOP3.LUT P0, RZ, R0, 0xff, RZ, 0xc0, !PT ;  /* 0x000000ff00ff7812 */ /* 0x000fe4000780c0ff */
[----:B------:R-:W-:Y:S01]  /*4fd0*/  LOP3.LUT R75, R75, 0x1, RZ, 0x3c, !PT ;  /* 0x000000014b4b7812 */ /* 0x000fe200078e3cff */
[----:B------:R-:W-:-:S04]  /*4fe0*/  UIADD3 UR4, UR38, -UR5, URZ ;  /* 0x8000000526047290 */ /* 0x000fc8000fffe03f */
[----:B------:R-:W-:-:S04]  /*4ff0*/  ULEA.HI UR4, UR4, UR5, URZ, 0x1f ;  /* 0x0000000504047291 */ /* 0x000fc8000f8ff83f */
[----:B------:R-:W-:-:S04]  /*5000*/  USHF.R.U32.HI UR4, URZ, 0x2, UR4 ;  /* 0x000000023f047899 */ /* 0x000fc80008011604 */
[----:B------:R-:W-:Y:S01]  /*5010*/  UIMAD UR38, UR4, -0x7, UR38 ;  /* 0xfffffff9042678a4 */ /* 0x000fe2000f8e0226 */
[----:B------:R-:W-:Y:S11]  /*5020*/  @P0 BRA `(.L_x_104) ;  /* 0xffffffc800140947 */ /* 0x000ff6000383ffff */
[----:B------:R-:W-:Y:S05]  /*5030*/  EXIT ;  /* 0x000000000000794d */ /* 0x000fea0003800000 */
.L_x_17:
[----:B------:R-:W-:-:S08]  /*5040*/  ISETP.NE.AND P0, PT, R9, RZ, PT ;  /* 0x000000ff0900720c */ /* 0x000fd00003f05270 */
[----:B0-----:R-:W0:-:S00]  /*5050*/  USETMAXREG.DEALLOC.CTAPOOL 0x28 ;  /* 0x00000028000079c8 */ /* 0x001e0000080e0500 */
[----:B------:R-:W-:Y:S05]  /*5060*/  @P0 EXIT ;  /* 0x000000000000094d */ /* 0x000fea0003800000 */
[----:B0-----:R-:W-:Y:S01]  /*5070*/  LOP3.LUT P0, RZ, R3, 0xff, RZ, 0xc0, !PT ;  /* 0x000000ff03ff7812 */ /* 0x001fe2000780c0ff */
[----:B------:R-:W-:Y:S02]  /*5080*/  IMAD.MOV.U32 R3, RZ, RZ, 0x1 ;  /* 0x00000001ff037424 */ /* 0x000fe400078e00ff */
[----:B------:R-:W-:-:S10]  /*5090*/  IMAD.MOV.U32 R8, RZ, RZ, RZ ;  /* 0x000000ffff087224 */ /* 0x000fd400078e00ff */
[----:B------:R-:W-:Y:S05]  /*50a0*/  @!P0 BRA `(.L_x_105) ;  /* 0x0000000c009c8947 */ /* 0x000fea0003800000 */
[----:B------:R-:W0:Y:S01]  /*50b0*/  S2UR UR5, SR_CgaCtaId ;  /* 0x00000000000579c3 */ /* 0x000e220000008800 */
[----:B------:R-:W-:Y:S01]  /*50c0*/  UMOV UR7, 0x1 ;  /* 0x0000000100077882 */ /* 0x000fe20000000000 */
[----:B------:R-:W-:Y:S01]  /*50d0*/  LOP3.LUT P0, RZ, R4, 0x1f, RZ, 0xc0, !PT ;  /* 0x0000001f04ff7812 */ /* 0x000fe2000780c0ff */
[----:B------:R-:W-:Y:S01]  /*50e0*/  ULDC UR14, c[0x0][0x658] ;  /* 0x00019600000e7ab9 */ /* 0x000fe20000000800 */
[----:B------:R-:W-:Y:S01]  /*50f0*/  UMOV UR6, 0xffffffff ;  /* 0xffffffff00067882 */ /* 0x000fe20000000000 */
[----:B------:R-:W-:Y:S01]  /*5100*/  BSSY B0, `(.L_x_105) ;  /* 0x00000e1000007945 */ /* 0x000fe20003800000 */
[----:B------:R-:W-:Y:S01]  /*5110*/  USHF.L.U32 UR6, UR6, UR14, URZ ;  /* 0x0000000e06067299 */ /* 0x000fe2000800063f */
[C---:B------:R-:W-:Y:S01]  /*5120*/  ISETP.NE.AND P2, PT, R5.reuse, RZ, PT ;  /* 0x000000ff0500720c */ /* 0x040fe20003f45270 */
[----:B------:R-:W-:Y:S01]  /*5130*/  IMAD.MOV.U32 R10, RZ, RZ, 0x1 ;  /* 0x00000001ff0a7424 */ /* 0x000fe200078e00ff */
[----:B------:R-:W-:Y:S01]  /*5140*/  ISETP.NE.OR P0, PT, R5, RZ, !P0 ;  /* 0x000000ff0500720c */ /* 0x000fe20004705670 */
[----:B------:R-:W-:Y:S01]  /*5150*/  IMAD.MOV.U32 R3, RZ, RZ, 0x1 ;  /* 0x00000001ff037424 */ /* 0x000fe200078e00ff */
[----:B------:R-:W-:Y:S01]  /*5160*/  LOP3.LUT R9, R23, 0x2, RZ, 0xfc, !PT ;  /* 0x0000000217097812 */ /* 0x000fe200078efcff */
[----:B------:R-:W-:Y:S01]  /*5170*/  IMAD.MOV.U32 R8, RZ, RZ, RZ ;  /* 0x000000ffff087224 */ /* 0x000fe200078e00ff */
[----:B------:R-:W-:Y:S01]  /*5180*/  ULDC UR13, c[0x0][0x600] ;  /* 0x00018000000d7ab9 */ /* 0x000fe20000000800 */
[----:B------:R-:W-:Y:S01]  /*5190*/  UMOV UR23, 0x5 ;  /* 0x0000000500177882 */ /* 0x000fe20000000000 */
[----:B------:R-:W-:-:S02]  /*51a0*/  UIADD3 UR42, UR40, 0x1, URZ ;  /* 0x00000001282a7890 */ /* 0x000fc4000fffe03f */
[----:B------:R-:W-:Y:S02]  /*51b0*/  UIADD3 UR13, UR13, -0x1, URZ ;  /* 0xffffffff0d0d7890 */ /* 0x000fe4000fffe03f */
[----:B------:R-:W-:Y:S02]  /*51c0*/  USHF.L.U32 UR14, UR7, UR14, URZ ;  /* 0x0000000e070e7299 */ /* 0x000fe4000800063f */
[----:B------:R-:W-:Y:S01]  /*51d0*/  ULOP3.LUT UR21, URZ, UR6, URZ, 0x33, !UPT ;  /* 0x000000063f157292 */ /* 0x000fe2000f8e333f */
[----:B------:R-:W-:Y:S01]  /*51e0*/  ULDC.64 UR30, c[0x0][0x198] ;  /* 0x00006600001e7ab9 */ /* 0x000fe20000000a00 */
[----:B0-----:R-:W-:Y:S02]  /*51f0*/  ULOP3.LUT UR4, UR5, 0x1, URZ, 0xc0, !UPT ;  /* 0x0000000105047892 */ /* 0x001fe4000f8ec03f */
[----:B------:R-:W-:Y:S02]  /*5200*/  USHF.R.U32.HI UR41, URZ, 0x1, UR5 ;  /* 0x000000013f297899 */ /* 0x000fe40008011605 */
[----:B------:R-:W-:-:S02]  /*5210*/  USHF.L.U32 UR15, UR5, 0x5, URZ ;  /* 0x00000005050f7899 */ /* 0x000fc4000800063f */
[----:B------:R-:W-:Y:S02]  /*5220*/  USHF.L.U32 UR37, UR5, 0xb, URZ ;  /* 0x0000000b05257899 */ /* 0x000fe4000800063f */
[----:B------:R-:W-:Y:S02]  /*5230*/  ULOP3.LUT UR5, UR5, 0xfffffffe, URZ, 0xc0, !UPT ;  /* 0xfffffffe05057892 */ /* 0x000fe4000f8ec03f */
[----:B------:R-:W-:Y:S02]  /*5240*/  UISETP.GT.U32.AND UP0, UPT, UR4, 0xffff, UPT ;  /* 0x0000ffff0400788c */ /* 0x000fe4000bf04070 */
[----:B------:R-:W-:Y:S02]  /*5250*/  USHF.L.U32 UR22, UR7, UR5, URZ ;  /* 0x0000000507167299 */ /* 0x000fe4000800063f */
[----:B------:R-:W-:Y:S02]  /*5260*/  ULOP3.LUT UR5, UR5, 0x1, URZ, 0xfc, !UPT ;  /* 0x0000000105057892 */ /* 0x000fe4000f8efc3f */
[----:B------:R-:W-:-:S02]  /*5270*/  USEL UR4, UR4, 0xffff, !UP0 ;  /* 0x0000ffff04047887 */ /* 0x000fc4000c000000 */
[----:B------:R-:W-:Y:S02]  /*5280*/  USHF.L.U32 UR5, UR7, UR5, URZ ;  /* 0x0000000507057299 */ /* 0x000fe4000800063f */
[----:B------:R-:W-:Y:S02]  /*5290*/  ULOP3.LUT UR4, UR4, 0xffff, URZ, 0xc0, !UPT ;  /* 0x0000ffff04047892 */ /* 0x000fe4000f8ec03f */
[----:B------:R-:W-:Y:S02]  /*52a0*/  ULOP3.LUT UR15, UR15, 0x20, URZ, 0xc0, !UPT ;  /* 0x000000200f0f7892 */ /* 0x000fe4000f8ec03f */
[----:B------:R-:W-:Y:S02]  /*52b0*/  ULOP3.LUT UR22, UR22, UR5, URZ, 0xfc, !UPT ;  /* 0x0000000516167292 */ /* 0x000fe4000f8efc3f */
[----:B------:R-:W-:-:S12]  /*52c0*/  USHF.L.U32 UR23, UR23, UR4, URZ ;  /* 0x0000000417177299 */ /* 0x000fd8000800063f */
.L_x_117:
[----:B------:R-:W-:-:S03]  /*52d0*/  UMOV UR4, 0xffffffff ;  /* 0xffffffff00047882 */ /* 0x000fc60000000000 */
[----:B------:R-:W-:Y:S05]  /*52e0*/  BRA.DIV UR4, `(.L_x_106) ;  /* 0x0000001204947947 */ /* 0x000fea000b800000 */
[----:B------:R-:W-:-:S13]  /*52f0*/  ELECT P6, URZ, PT ;  /* 0x00000000003f782f */ /* 0x000fda00038c0000 */
.L_x_133:
[----:B------:R-:W0:Y:S01]  /*5300*/  LDC R4, c[0x0][0x28c] ;  /* 0x0000a300ff047b82 */ /* 0x000e220000000800 */
[----:B------:R-:W-:Y:S01]  /*5310*/  BSSY B1, `(.L_x_107) ;  /* 0x0000049000017945 */ /* 0x000fe20003800000 */
[----:B0-----:R-:W-:-:S13]  /*5320*/  ISETP.LT.OR P6, PT, R4, 0x1, !P6 ;  /* 0x000000010400780c */ /* 0x001fda00077c1670 */
[----:B------:R-:W-:Y:S05]  /*5330*/  @P6 BRA `(.L_x_108) ;  /* 0x0000000400186947 */ /* 0x000fea0003800000 */
[----:B------:R-:W-:Y:S01]  /*5340*/  LEA R22, R22, UR41, 0x1 ;  /* 0x0000002916167c11 */ /* 0x000fe2000f8e08ff */
[----:B------:R-:W-:Y:S01]  /*5350*/  IMAD.MOV.U32 R13, RZ, RZ, RZ ;  /* 0x000000ffff0d7224 */ /* 0x000fe200078e00ff */
[----:B------:R-:W-:Y:S01]  /*5360*/  LEA R18, R18, UR15, 0x6 ;  /* 0x0000000f12127c11 */ /* 0x000fe2000f8e30ff */
[----:B------:R-:W-:Y:S02]  /*5370*/  IMAD.U32 R14, RZ, RZ, UR42 ;  /* 0x0000002aff0e7e24 */ /* 0x000fe4000f8e00ff */
[----:B------:R-:W-:Y:S02]  /*5380*/  IMAD.MOV.U32 R4, RZ, RZ, R3 ;  /* 0x000000ffff047224 */ /* 0x000fe400078e0003 */
[----:B------:R-:W-:Y:S02]  /*5390*/  IMAD.MOV.U32 R5, RZ, RZ, R8 ;  /* 0x000000ffff057224 */ /* 0x000fe400078e0008 */
[----:B------:R-:W-:-:S07]  /*53a0*/  IMAD.SHL.U32 R22, R22, 0x20, RZ ;  /* 0x0000002016167824 */ /* 0x000fce00078e00ff */
.L_x_112:
[----:B------:R-:W0:Y:S01]  /*53b0*/  S2R R7, SR_CgaCtaId ;  /* 0x0000000000077919 */ /* 0x000e220000008800 */
[----:B------:R-:W-:-:S04]  /*53c0*/  MOV R6, 0x400 ;  /* 0x0000040000067802 */ /* 0x000fc80000000f00 */
[----:B0-----:R-:W-:Y:S02]  /*53d0*/  LEA R12, R7, R6, 0x18 ;  /* 0x00000006070c7211 */ /* 0x001fe400078ec0ff */
[----:B------:R-:W-:Y:S01]  /*53e0*/  SHF.L.U32 R6, R4, 0x1f, RZ ;  /* 0x0000001f04067819 */ /* 0x000fe200000006ff */
[----:B------:R-:W0:Y:S02]  /*53f0*/  @!P2 LDC R7, c[0x0][0x500] ;  /* 0x00014000ff07ab82 */ /* 0x000e240000000800 */
[----:B------:R-:W-:-:S04]  /*5400*/  IMAD R11, R5, 0x8, R12 ;  /* 0x00000008050b7824 */ /* 0x000fc800078e020c */
[----:B------:R-:W1:Y:S02]  /*5410*/  SYNCS.PHASECHK.TRANS64.TRYWAIT P1, [R11+URZ+0x38], R6 ;  /* 0x000038060b0075a7 */ /* 0x000e64000802017f */
[----:B-1----:R-:W-:Y:S05]  /*5420*/  @!P1 BRA `(.L_x_109) ;  /* 0x0000001000649947 */ /* 0x002fea0003800000 */
.L_x_134:
[----:B-1----:R-:W-:Y:S01]  /*5430*/  PRMT R6, R9, 0x9910, RZ ;  /* 0x0000991009067816 */ /* 0x002fe200000000ff */
[----:B0-----:R0:W-:Y:S03]  /*5440*/  @!P2 SYNCS.ARRIVE.TRANS64 RZ, [R11+URZ], R7 ;  /* 0x000000070bffa9a7 */ /* 0x0011e6000800003f */
[----:B------:R-:W-:-:S13]  /*5450*/  ISETP.NE.AND P1, PT, R6, 0x2, PT ;  /* 0x000000020600780c */ /* 0x000fda0003f25270 */
[----:B0-----:R-:W-:Y:S05]  /*5460*/  @P1 BRA `(.L_x_110) ;  /* 0x0000000000041947 */ /* 0x001fea0003800000 */
[----:B------:R-:W-:Y:S01]  /*5470*/  BPT.TRAP 0x1 ;  /* 0x000000040000795c */ /* 0x000fe20000300000 */
.L_x_110:
[----:B------:R-:W-:Y:S05]  /*5480*/  @P0 BRA `(.L_x_111) ;  /* 0x0000000000040947 */ /* 0x000fea0003800000 */
[----:B------:R-:W-:Y:S01]  /*5490*/  BPT.TRAP 0x1 ;  /* 0x000000040000795c */ /* 0x000fe20000300000 */
.L_x_111:
[----:B------:R-:W-:Y:S01]  /*54a0*/  R2UR UR8, R5 ;  /* 0x00000000050872ca */ /* 0x000fe200000e0000 */
[----:B------:R-:W-:Y:S01]  /*54b0*/  VIADD R14, R14, 0xffffffff ;  /* 0xffffffff0e0e7836 */ /* 0x000fe20000000000 */
[----:B------:R-:W-:Y:S01]  /*54c0*/  R2UR UR10, R12 ;  /* 0x000000000c0a72ca */ /* 0x000fe200000e0000 */
[----:B------:R-:W-:Y:S01]  /*54d0*/  UIADD3 UR4, UP0, UR30, 0xf0, URZ ;  /* 0x000000f01e047890 */ /* 0x000fe2000ff1e03f */
[----:B------:R-:W-:Y:S01]  /*54e0*/  R2UR UR34, R13 ;  /* 0x000000000d2272ca */ /* 0x000fe200000e0000 */
[----:B------:R-:W-:Y:S01]  /*54f0*/  UIADD3 UR38, UP1, UR30, 0x1f0, URZ ;  /* 0x000001f01e267890 */ /* 0x000fe2000ff3e03f */
[----:B------:R-:W-:Y:S01]  /*5500*/  R2UR UR33, R11 ;  /* 0x000000000b2172ca */ /* 0x000fe200000e0000 */
[----:B------:R-:W-:Y:S01]  /*5510*/  UIADD3.X UR5, URZ, UR31, URZ, UP0, !UPT ;  /* 0x0000001f3f057290 */ /* 0x000fe200087fe43f */
[----:B------:R-:W-:Y:S01]  /*5520*/  R2UR UR35, R22 ;  /* 0x00000000162372ca */ /* 0x000fe200000e0000 */
[----:B------:R-:W-:Y:S01]  /*5530*/  UPRMT UR29, URZ, 0x5410, UR23 ;  /* 0x000054103f1d7896 */ /* 0x000fe20008000017 */
[----:B------:R-:W-:Y:S01]  /*5540*/  R2UR UR36, R19 ;  /* 0x00000000132472ca */ /* 0x000fe200000e0000 */
[----:B------:R-:W-:Y:S01]  /*5550*/  UIADD3.X UR39, URZ, UR31, URZ, UP1, !UPT ;  /* 0x0000001f3f277290 */ /* 0x000fe20008ffe43f */
[----:B------:R-:W-:Y:S01]  /*5560*/  R2UR UR19, R18 ;  /* 0x00000000121372ca */ /* 0x000fe200000e0000 */
[----:B------:R-:W-:Y:S01]  /*5570*/  USHF.L.U32 UR8, UR8, 0xd, URZ ;  /* 0x0000000d08087899 */ /* 0x000fe2000800063f */
[----:B------:R-:W-:Y:S01]  /*5580*/  ISETP.GT.AND P3, PT, R14, 0x1, PT ;  /* 0x000000010e00780c */ /* 0x000fe20003f64270 */
[----:B------:R-:W-:Y:S01]  /*5590*/  UPRMT UR43, URZ, 0x5410, UR22 ;  /* 0x000054103f2b7896 */ /* 0x000fe20008000016 */
[----:B------:R-:W-:Y:S01]  /*55a0*/  VIADD R5, R5, 0x1 ;  /* 0x0000000105057836 */ /* 0x000fe20000000000 */
[----:B------:R-:W-:Y:S01]  /*55b0*/  ULEA UR9, UR41, UR8, 0xb ;  /* 0x0000000829097291 */ /* 0x000fe2000f8e583f */
[----:B------:R-:W-:Y:S01]  /*55c0*/  VIADD R13, R13, 0x80 ;  /* 0x000000800d0d7836 */ /* 0x000fe20000000000 */
[----:B------:R-:W-:-:S02]  /*55d0*/  ULOP3.LUT UR8, UR8, 0x800, UR37, 0xf8, !UPT ;  /* 0x0000080008087892 */ /* 0x000fc4000f8ef825 */
[----:B------:R-:W-:Y:S01]  /*55e0*/  ULEA UR24, UR9, UR10, 0x1 ;  /* 0x0000000a09187291 */ /* 0x000fe2000f8e083f */
[C---:B------:R-:W-:Y:S01]  /*55f0*/  ISETP.NE.AND P1, PT, R5.reuse, 0x7, PT ;  /* 0x000000070500780c */ /* 0x040fe20003f25270 */
[----:B------:R-:W-:Y:S02]  /*5600*/  ULEA UR8, UR8, UR10, 0x1 ;  /* 0x0000000a08087291 */ /* 0x000fe4000f8e083f */
[----:B------:R-:W-:Y:S01]  /*5610*/  UIADD3 UR32, UR24, 0x180, URZ ;  /* 0x0000018018207890 */ /* 0x000fe2000fffe03f */
[----:B------:R-:W-:Y:S01]  /*5620*/  SEL R7, RZ, 0x1, P1 ;  /* 0x00000001ff077807 */ /* 0x000fe20000800000 */
[----:B------:R-:W-:Y:S01]  /*5630*/  UIADD3 UR26, UR34, 0x40, URZ ;  /* 0x00000040221a7890 */ /* 0x000fe2000fffe03f */
[----:B------:R-:W-:Y:S01]  /*5640*/  SEL R5, R5, RZ, P1 ;  /* 0x000000ff05057207 */ /* 0x000fe20000800000 */
[----:B------:R-:W-:Y:S01]  /*5650*/  UIADD3 UR24, UR24, 0x2180, URZ ;  /* 0x0000218018187890 */ /* 0x000fe2000fffe03f */
[----:B------:R-:W-:Y:S01]  /*5660*/  LOP3.LUT R4, R4, R7, RZ, 0x3c, !PT ;  /* 0x0000000704047212 */ /* 0x000fe200078e3cff */
[----:B------:R-:W-:-:S02]  /*5670*/  UIADD3 UR16, UR8, 0x1c180, URZ ;  /* 0x0001c18008107890 */ /* 0x000fc4000fffe03f */
[----:B------:R-:W-:Y:S01]  /*5680*/  UIADD3 UR8, UR8, 0x1e180, URZ ;  /* 0x0001e18008087890 */ /* 0x000fe2000fffe03f */
[----:B------:R-:W-:Y:S01]  /*5690*/  UMOV UR6, 0x0 ;  /* 0x0000000000067882 */ /* 0x000fe20000000000 */
[----:B------:R-:W-:Y:S01]  /*56a0*/  UMOV UR7, 0x10000000 ;  /* 0x1000000000077882 */ /* 0x000fe20000000000 */
[----:B------:R-:W-:Y:S01]  /*56b0*/  UMOV UR25, UR33 ;  /* 0x0000002100197c82 */ /* 0x000fe20008000000 */
[----:B------:R-:W-:Y:S01]  /*56c0*/  UMOV UR27, UR35 ;  /* 0x00000023001b7c82 */ /* 0x000fe20008000000 */
[----:B------:R-:W-:Y:S01]  /*56d0*/  UMOV UR28, UR36 ;  /* 0x00000024001c7c82 */ /* 0x000fe20008000000 */
[----:B------:R-:W-:Y:S01]  /*56e0*/  UMOV UR17, UR33 ;  /* 0x0000002100117c82 */ /* 0x000fe20008000000 */
[----:B------:R-:W-:Y:S01]  /*56f0*/  UMOV UR18, UR34 ;  /* 0x0000002200127c82 */ /* 0x000fe20008000000 */
[----:B------:R-:W-:Y:S01]  /*5700*/  UMOV UR20, UR36 ;  /* 0x0000002400147c82 */ /* 0x000fe20008000000 */
[----:B------:R0:W-:Y:S01]  /*5710*/  UTMALDG.3D.MULTICAST [UR32], [UR4], UR29, desc[UR6] ;  /* 0x00000620040073b4 */ /* 0x0001e2000801181d */
[----:B------:R-:W-:Y:S01]  /*5720*/  UMOV UR9, UR33 ;  /* 0x0000002100097c82 */ /* 0x000fe20008000000 */
[----:B------:R-:W-:Y:S01]  /*5730*/  UMOV UR11, UR19 ;  /* 0x00000013000b7c82 */ /* 0x000fe20008000000 */
[----:B------:R-:W-:Y:S01]  /*5740*/  UMOV UR12, UR36 ;  /* 0x00000024000c7c82 */ /* 0x000fe20008000000 */
[----:B------:R-:W-:Y:S01]  /*5750*/  UMOV UR10, UR26 ;  /* 0x0000001a000a7c82 */ /* 0x000fe20008000000 */
[----:B------:R0:W-:Y:S01]  /*5760*/  UTMALDG.3D.MULTICAST [UR24], [UR4], UR29, desc[UR6] ;  /* 0x00000618040073b4 */ /* 0x0001e2000801181d */
[----:B------:R0:W-:Y:S01]  /*5770*/  UTMALDG.3D.MULTICAST [UR16], [UR38], UR43, desc[UR6] ;  /* 0x00000610260073b4 */ /* 0x0001e2000801182b */
[----:B------:R0:W-:Y:S02]  /*5780*/  UTMALDG.3D.MULTICAST [UR8], [UR38], UR43, desc[UR6] ;  /* 0x00000608260073b4 */ /* 0x0001e4000801182b */
[----:B0-----:R-:W-:Y:S05]  /*5790*/  @P3 BRA `(.L_x_112) ;  /* 0xfffffffc00043947 */ /* 0x001fea000383ffff */
.L_x_108:
[----:B------:R-:W-:Y:S05]  /*57a0*/  BSYNC B1 ;  /* 0x0000000000017941 */ /* 0x000fea0003800000 */
.L_x_107:
[----:B------:R-:W2:Y:S01]  /*57b0*/  LDL.64 R20, [R1] ;  /* 0x0000000001147983 */ /* 0x000ea20000100a00 */
[----:B------:R-:W-:Y:S01]  /*57c0*/  LOP3.LUT P4, RZ, R10, 0xff, RZ, 0xc0, !PT ;  /* 0x000000ff0aff7812 */ /* 0x000fe2000788c0ff */
[----:B------:R-:W-:Y:S01]  /*57d0*/  VIADD R11, R8, UR40 ;  /* 0x00000028080b7c36 */ /* 0x000fe20008000000 */
[----:B------:R-:W-:Y:S01]  /*57e0*/  ULDC.64 UR4, c[0x0][0x650] ;  /* 0x0001940000047ab9 */ /* 0x000fe20000000a00 */
[----:B------:R-:W-:Y:S01]  /*57f0*/  IMAD.U32 R8, RZ, RZ, UR40 ;  /* 0x00000028ff087e24 */ /* 0x000fe2000f8e00ff */
[----:B------:R-:W-:Y:S01]  /*5800*/  UISETP.GE.U32.AND UP0, UPT, UR40, 0x7, UPT ;  /* 0x000000072800788c */ /* 0x000fe2000bf06070 */
[C---:B------:R-:W-:Y:S01]  /*5810*/  IMAD.WIDE.U32 R4, R11.reuse, 0x24924925, RZ ;  /* 0x249249250b047825 */ /* 0x040fe200078e00ff */
[----:B------:R-:W-:Y:S01]  /*5820*/  ISETP.GT.U32.AND P1, PT, R11, 0x6, PT ;  /* 0x000000060b00780c */ /* 0x000fe20003f24070 */
[----:B------:R-:W-:Y:S01]  /*5830*/  BSSY B1, `(.L_x_113) ;  /* 0x000006b000017945 */ /* 0x000fe20003800000 */
[----:B------:R-:W-:Y:S01]  /*5840*/  PRMT R10, RZ, 0x7610, R10 ;  /* 0x00007610ff0a7816 */ /* 0x000fe2000000000a */
[----:B------:R-:W-:Y:S01]  /*5850*/  IMAD.MOV.U32 R22, RZ, RZ, -0x1 ;  /* 0xffffffffff167424 */ /* 0x000fe200078e00ff */
[----:B------:R-:W-:Y:S01]  /*5860*/  ISETP.LT.U32.AND P1, PT, R8, 0x7, P1 ;  /* 0x000000070800780c */ /* 0x000fe20000f21070 */
[----:B------:R-:W-:Y:S01]  /*5870*/  IMAD.MOV.U32 R18, RZ, RZ, -0x1 ;  /* 0xffffffffff127424 */ /* 0x000fe200078e00ff */
[----:B------:R-:W-:Y:S01]  /*5880*/  PLOP3.LUT P3, PT, PT, PT, UP0, 0x80, 0x0 ;  /* 0x000000000000781c */ /* 0x000fe20003f6f008 */
[----:B------:R-:W0:Y:S01]  /*5890*/  @P4 S2R R7, SR_CgaCtaId ;  /* 0x0000000000074919 */ /* 0x000e220000008800 */
[----:B------:R-:W-:Y:S01]  /*58a0*/  SEL R4, RZ, 0x1, !P1 ;  /* 0x00000001ff047807 */ /* 0x000fe20004800000 */
[----:B------:R-:W-:Y:S01]  /*58b0*/  IMAD.MOV.U32 R19, RZ, RZ, -0x1 ;  /* 0xffffffffff137424 */ /* 0x000fe200078e00ff */
[----:B------:R-:W-:-:S02]  /*58c0*/  @P4 MOV R6, 0x400 ;  /* 0x0000040000064802 */ /* 0x000fc40000000f00 */
[----:B------:R-:W-:Y:S02]  /*58d0*/  LOP3.LUT R3, R3, R4, RZ, 0x3c, !PT ;  /* 0x0000000403037212 */ /* 0x000fe400078e3cff */
[----:B------:R-:W-:Y:S02]  /*58e0*/  PRMT R4, RZ, 0x7610, R4 ;  /* 0x00007610ff047816 */ /* 0x000fe40000000004 */
[----:B0-----:R-:W-:Y:S01]  /*58f0*/  @P4 LEA R6, R7, R6, 0x18 ;  /* 0x0000000607064211 */ /* 0x001fe200078ec0ff */
[----:B------:R-:W-:-:S03]  /*5900*/  IMAD.IADD R7, R11, 0x1, -R5 ;  /* 0x000000010b077824 */ /* 0x000fc600078e0a05 */
[----:B------:R0:W-:Y:S02]  /*5910*/  @P4 SYNCS.ARRIVE.TRANS64.A1T0 RZ, [R6+URZ+0xa8], RZ ;  /* 0x0000a8ff06ff49a7 */ /* 0x0001e4000810003f */
[----:B------:R-:W-:-:S04]  /*5920*/  LEA.HI R7, R7, R5, RZ, 0x1f ;  /* 0x0000000507077211 */ /* 0x000fc800078ff8ff */
[----:B------:R-:W-:-:S04]  /*5930*/  SHF.R.U32.HI R8, RZ, 0x2, R7 ;  /* 0x00000002ff087819 */ /* 0x000fc80000011607 */
[----:B------:R-:W-:Y:S01]  /*5940*/  @P3 LOP3.LUT R3, R3, 0x1, R8, 0x78, !PT ;  /* 0x0000000103033812 */ /* 0x000fe200078e7808 */
[----:B------:R-:W-:Y:S01]  /*5950*/  IMAD R8, R8, -0x7, R11 ;  /* 0xfffffff908087824 */ /* 0x000fe200078e020b */
[----:B--2---:R-:W-:-:S05]  /*5960*/  IADD3 R16, P1, R16, R20, RZ ;  /* 0x0000001410107210 */ /* 0x004fca0007f3e0ff */
[----:B------:R-:W-:Y:S01]  /*5970*/  IMAD.X R17, R17, 0x1, R0, P1 ;  /* 0x0000000111117824 */ /* 0x000fe200008e0600 */
[----:B------:R-:W-:-:S04]  /*5980*/  ISETP.GE.U32.AND P1, PT, R16, UR4, PT ;  /* 0x0000000410007c0c */ /* 0x000fc8000bf26070 */
[----:B------:R-:W-:-:S13]  /*5990*/  ISETP.GE.U32.AND.EX P1, PT, R17, UR5, PT, P1 ;  /* 0x0000000511007c0c */ /* 0x000fda000bf26110 */
[----:B0-----:R-:W-:Y:S05]  /*59a0*/  @P1 BRA `(.L_x_114) ;  /* 0x00000004004c1947 */ /* 0x001fea0003800000 */
[----:B------:R-:W0:Y:S01]  /*59b0*/  S2R R12, SR_CTAID.X ;  /* 0x00000000000c7919 */ /* 0x000e220000002500 */
[----:B------:R-:W-:Y:S01]  /*59c0*/  ULDC.64 UR4, c[0x0][0x628] ;  /* 0x00018a0000047ab9 */ /* 0x000fe20000000a00 */
[----:B------:R-:W1:Y:S01]  /*59d0*/  LDC R13, c[0x0][0x144] ;  /* 0x00005100ff0d7b82 */ /* 0x000e620000000800 */
[----:B------:R-:W-:Y:S01]  /*59e0*/  ISETP.NE.U32.AND P1, PT, RZ, UR4, PT ;  /* 0x00000004ff007c0c */ /* 0x000fe2000bf25070 */
[----:B------:R-:W2:Y:S01]  /*59f0*/  S2R R11, SR_CTAID.Y ;  /* 0x00000000000b7919 */ /* 0x000ea20000002600 */
[----:B------:R-:W-:Y:S01]  /*5a00*/  ULDC UR6, c[0x0][0x150] ;  /* 0x0000540000067ab9 */ /* 0x000fe20000000800 */
[----:B------:R-:W-:Y:S01]  /*5a10*/  ULDC UR7, c[0x0][0x630] ;  /* 0x00018c0000077ab9 */ /* 0x000fe20000000800 */
[----:B------:R-:W-:Y:S01]  /*5a20*/  ISETP.NE.AND.EX P1, PT, RZ, UR5, PT, P1 ;  /* 0x00000005ff007c0c */ /* 0x000fe2000bf25310 */
[----:B------:R-:W-:Y:S01]  /*5a30*/  IMAD.MOV.U32 R4, RZ, RZ, R16 ;  /* 0x000000ffff047224 */ /* 0x000fe200078e0010 */
[----:B0-----:R-:W-:-:S05]  /*5a40*/  I2FP.F32.U32 R5, R12 ;  /* 0x0000000c00057245 */ /* 0x001fca0000201000 */
[----:B------:R-:W-:Y:S01]  /*5a50*/  FMUL R14, R5, UR6 ;  /* 0x00000006050e7c20 */ /* 0x000fe20008400000 */
[----:B------:R-:W-:-:S05]  /*5a60*/  IMAD.MOV.U32 R5, RZ, RZ, R17 ;  /* 0x000000ffff057224 */ /* 0x000fca00078e0011 */
[----:B--2---:R-:W-:Y:S05]  /*5a70*/  @!P1 BRA `(.L_x_115) ;  /* 0x0000000000289947 */ /* 0x004fea0003800000 */
[----:B------:R-:W-:Y:S02]  /*5a80*/  ULDC UR6, c[0x0][0x634] ;  /* 0x00018d0000067ab9 */ /* 0x000fe40000000800 */
[----:B------:R-:W-:-:S05]  /*5a90*/  IADD3 R5, P1, R16, UR6, RZ ;  /* 0x0000000610057c10 */ /* 0x000fca000ff3e0ff */
[----:B------:R-:W-:-:S04]  /*5aa0*/  IMAD.X R15, RZ, RZ, R17, P1 ;  /* 0x000000ffff0f7224 */ /* 0x000fc800008e0611 */
[----:B------:R-:W-:-:S04]  /*5ab0*/  IMAD.WIDE.U32 R6, R15, UR4, RZ ;  /* 0x000000040f067c25 */ /* 0x000fc8000f8e00ff */
[----:B------:R-:W-:-:S04]  /*5ac0*/  IMAD.WIDE.U32 R6, P1, R5, UR5, R6 ;  /* 0x0000000505067c25 */ /* 0x000fc8000f820006 */
[----:B------:R-:W-:-:S04]  /*5ad0*/  IMAD.WIDE.U32 R4, R5, UR4, RZ ;  /* 0x0000000405047c25 */ /* 0x000fc8000f8e00ff */
[----:B------:R-:W-:Y:S01]  /*5ae0*/  IMAD.MOV.U32 R4, RZ, RZ, R7 ;  /* 0x000000ffff047224 */ /* 0x000fe200078e0007 */
[----:B------:R-:W-:Y:S01]  /*5af0*/  IADD3 RZ, P3, R5, R6, RZ ;  /* 0x0000000605ff7210 */ /* 0x000fe20007f7e0ff */
[----:B------:R-:W-:-:S04]  /*5b00*/  IMAD.X R5, RZ, RZ, RZ, P1 ;  /* 0x000000ffff057224 */ /* 0x000fc800008e06ff */
[----:B------:R-:W-:-:S08]  /*5b10*/  IMAD.WIDE.U32.X R4, R15, UR5, R4, P3 ;  /* 0x000000050f047c25 */ /* 0x000fd000098e0404 */
.L_x_115:
[--C-:B------:R-:W-:Y:S01]  /*5b20*/  SHF.R.U64 R19, R4, UR7, R5.reuse ;  /* 0x0000000704137c19 */ /* 0x100fe20008001205 */
[----:B------:R-:W0:Y:S01]  /*5b30*/  F2I.U32.TRUNC.NTZ R14, R14 ;  /* 0x0000000e000e7305 */ /* 0x000e22000020f000 */
[----:B------:R-:W-:Y:S01]  /*5b40*/  SHF.R.U32.HI R4, RZ, UR7, R5 ;  /* 0x00000007ff047c19 */ /* 0x000fe20008011605 */
[----:B------:R-:W-:Y:S01]  /*5b50*/  ULDC.64 UR4, c[0x0][0x620] ;  /* 0x0001880000047ab9 */ /* 0x000fe20000000a00 */
[----:B------:R-:W-:Y:S01]  /*5b60*/  IADD3 R7, P1, RZ, -R19, RZ ;  /* 0x80000013ff077210 */ /* 0x000fe20007f3e0ff */
[----:B------:R-:W-:Y:S01]  /*5b70*/  ULDC.64 UR6, c[0x0][0x640] ;  /* 0x0001900000067ab9 */ /* 0x000fe20000000a00 */
[----:B------:R-:W2:Y:S03]  /*5b80*/  LDC R18, c[0x0][0x148] ;  /* 0x00005200ff127b82 */ /* 0x000ea60000000800 */
[----:B------:R-:W-:Y:S01]  /*5b90*/  IMAD.X R4, RZ, RZ, ~R4, P1 ;  /* 0x000000ffff047224 */ /* 0x000fe200008e0e04 */
[----:B------:R-:W-:-:S03]  /*5ba0*/  ISETP.NE.U32.AND P1, PT, RZ, UR6, PT ;  /* 0x00000006ff007c0c */ /* 0x000fc6000bf25070 */
[----:B------:R-:W-:Y:S01]  /*5bb0*/  IMAD R6, R4, UR4, RZ ;  /* 0x0000000404067c24 */ /* 0x000fe2000f8e02ff */
[----:B------:R-:W-:Y:S01]  /*5bc0*/  ISETP.NE.AND.EX P1, PT, RZ, UR7, PT, P1 ;  /* 0x00000007ff007c0c */ /* 0x000fe2000bf25310 */
[----:B------:R-:W-:Y:S01]  /*5bd0*/  IMAD.WIDE.U32 R4, R7, UR4, R16 ;  /* 0x0000000407047c25 */ /* 0x000fe2000f8e0010 */
[----:B------:R-:W-:-:S03]  /*5be0*/  ULDC UR4, c[0x0][0x618] ;  /* 0x0001860000047ab9 */ /* 0x000fc60000000800 */
[----:B------:R-:W-:Y:S01]  /*5bf0*/  IMAD R7, R7, UR5, R6 ;  /* 0x0000000507077c24 */ /* 0x000fe2000f8e0206 */
[----:B------:R-:W-:Y:S01]  /*5c00*/  ULDC UR5, c[0x0][0x154] ;  /* 0x0000550000057ab9 */ /* 0x000fe20000000800 */
[----:B0-----:R-:W-:Y:S02]  /*5c10*/  IMAD.MOV R6, RZ, RZ, -R14 ;  /* 0x000000ffff067224 */ /* 0x001fe400078e0a0e */
[----:B------:R-:W-:Y:S02]  /*5c20*/  IMAD.IADD R5, R5, 0x1, R7 ;  /* 0x0000000105057824 */ /* 0x000fe400078e0207 */
[----:B-1----:R-:W-:Y:S01]  /*5c30*/  IMAD R12, R13, R6, R12 ;  /* 0x000000060d0c7224 */ /* 0x002fe200078e020c */
[----:B------:R-:W-:Y:S02]  /*5c40*/  I2FP.F32.U32 R6, R11 ;  /* 0x0000000b00067245 */ /* 0x000fe40000201000 */
[--C-:B------:R-:W-:Y:S02]  /*5c50*/  SHF.R.U64 R13, R4, UR4, R5.reuse ;  /* 0x00000004040d7c19 */ /* 0x100fe40008001205 */
[----:B------:R-:W-:Y:S01]  /*5c60*/  SHF.R.U32.HI R4, RZ, UR4, R5 ;  /* 0x00000004ff047c19 */ /* 0x000fe20008011605 */
[----:B------:R-:W-:Y:S01]  /*5c70*/  FMUL R6, R6, UR5 ;  /* 0x0000000506067c20 */ /* 0x000fe20008400000 */
[----:B------:R-:W-:-:S02]  /*5c80*/  ULDC UR4, c[0x0][0x608] ;  /* 0x0001820000047ab9 */ /* 0x000fc40000000800 */
[--C-:B------:R-:W-:Y:S01]  /*5c90*/  SHF.R.U64 R15, R13, UR4, R4.reuse ;  /* 0x000000040d0f7c19 */ /* 0x100fe20008001204 */
[----:B------:R0:W1:Y:S01]  /*5ca0*/  F2I.U32.TRUNC.NTZ R20, R6 ;  /* 0x0000000600147305 */ /* 0x000062000020f000 */
[----:B------:R-:W-:Y:S01]  /*5cb0*/  SHF.R.U32.HI R4, RZ, UR4, R4 ;  /* 0x00000004ff047c19 */ /* 0x000fe20008011604 */
[----:B------:R-:W-:-:S03]  /*5cc0*/  ULDC UR4, c[0x0][0x658] ;  /* 0x0001960000047ab9 */ /* 0x000fc60000000800 */
[--C-:B------:R-:W-:Y:S02]  /*5cd0*/  SHF.R.U64 R14, R15, UR4, R4.reuse ;  /* 0x000000040f0e7c19 */ /* 0x100fe40008001204 */
[----:B------:R-:W-:-:S03]  /*5ce0*/  SHF.R.U32.HI R21, RZ, UR4, R4 ;  /* 0x00000004ff157c19 */ /* 0x000fc60008011604 */
[----:B------:R-:W-:Y:S02]  /*5cf0*/  IMAD.MOV.U32 R4, RZ, RZ, R14 ;  /* 0x000000ffff047224 */ /* 0x000fe400078e000e */
[----:B------:R-:W-:Y:S01]  /*5d00*/  IMAD.MOV.U32 R5, RZ, RZ, R21 ;  /* 0x000000ffff057224 */ /* 0x000fe200078e0015 */
[----:B0-----:R-:W-:Y:S06]  /*5d10*/  @!P1 BRA `(.L_x_116) ;  /* 0x0000000000289947 */ /* 0x001fec0003800000 */
        /* <DEDUP_REMOVED lines=10> */
.L_x_116:
[----:B------:R-:W-:Y:S01]  /*5dc0*/  ISETP.NE.AND P1, PT, R2, 0x1, PT ;  /* 0x000000010200780c */ /* 0x000fe20003f25270 */
[----:B------:R-:W-:Y:S01]  /*5dd0*/  ULDC UR4, c[0x0][0x648] ;  /* 0x0001920000047ab9 */ /* 0x000fe20000000800 */
[----:B------:R-:W-:Y:S01]  /*5de0*/  LOP3.LUT R15, R15, UR21, RZ, 0xc0, !PT ;  /* 0x000000150f0f7c12 */ /* 0x000fe2000f8ec0ff */
[----:B-1----:R-:W-:Y:S01]  /*5df0*/  IMAD.MOV R20, RZ, RZ, -R20 ;  /* 0x000000ffff147224 */ /* 0x002fe200078e0a14 */
[----:B------:R-:W-:Y:S01]  /*5e00*/  SHF.R.U64 R4, R4, UR4, R5 ;  /* 0x0000000404047c19 */ /* 0x000fe20008001205 */
[----:B------:R-:W-:Y:S01]  /*5e10*/  ULDC UR4, c[0x0][0x638] ;  /* 0x00018e0000047ab9 */ /* 0x000fe20000000800 */
[----:B------:R-:W-:Y:S01]  /*5e20*/  LOP3.LUT R13, R13, UR13, RZ, 0xc0, !PT ;  /* 0x0000000d0d0d7c12 */ /* 0x000fe2000f8ec0ff */
[----:B------:R-:W-:Y:S02]  /*5e30*/  ULDC UR5, c[0x0][0x610] ;  /* 0x0001840000057ab9 */ /* 0x000fe40000000800 */
[----:B------:R-:W-:Y:S02]  /*5e40*/  IMAD.MOV R5, RZ, RZ, -R4 ;  /* 0x000000ffff057224 */ /* 0x000fe400078e0a04 */
[----:B------:R-:W-:-:S02]  /*5e50*/  IMAD R15, R4, UR14, R15 ;  /* 0x0000000e040f7c24 */ /* 0x000fc4000f8e020f */
[----:B--2---:R-:W-:Y:S02]  /*5e60*/  @P1 IMAD R12, R18, R20, R11 ;  /* 0x00000014120c1224 */ /* 0x004fe400078e020b */
[----:B------:R-:W-:Y:S01]  /*5e70*/  IMAD R14, R5, UR4, R14 ;  /* 0x00000004050e7c24 */ /* 0x000fe2000f8e020e */
[----:B------:R-:W-:Y:S01]  /*5e80*/  ULDC UR4, c[0x0][0x600] ;  /* 0x0001800000047ab9 */ /* 0x000fe20000000800 */
[----:B------:R-:W-:Y:S02]  /*5e90*/  IMAD R12, R15, UR5, R12 ;  /* 0x000000050f0c7c24 */ /* 0x000fe4000f8e020c */
[----:B------:R-:W-:Y:S02]  /*5ea0*/  IMAD R5, R14, UR4, R13 ;  /* 0x000000040e057c24 */ /* 0x000fe4000f8e020d */
[----:B------:R-:W-:-:S03]  /*5eb0*/  IMAD.MOV.U32 R4, RZ, RZ, 0x1 ;  /* 0x00000001ff047424 */ /* 0x000fc600078e00ff */
[----:B------:R-:W-:Y:S02]  /*5ec0*/  SEL R18, R5, R12, !P1 ;  /* 0x0000000c05127207 */ /* 0x000fe40004800000 */
[----:B------:R-:W-:-:S07]  /*5ed0*/  SEL R22, R12, R5, !P1 ;  /* 0x000000050c167207 */ /* 0x000fce0004800000 */
.L_x_114:
[----:B------:R-:W-:Y:S05]  /*5ee0*/  BSYNC B1 ;  /* 0x0000000000017941 */ /* 0x000fea0003800000 */
.L_x_113:
[----:B------:R-:W-:-:S13]  /*5ef0*/  LOP3.LUT P1, RZ, R4, 0xff, RZ, 0xc0, !PT ;  /* 0x000000ff04ff7812 */ /* 0x000fda000782c0ff */
[----:B------:R-:W-:Y:S05]  /*5f00*/  @P1 BRA `(.L_x_117) ;  /* 0xfffffff000f01947 */ /* 0x000fea000383ffff */
[----:B------:R-:W-:Y:S05]  /*5f10*/  BSYNC B0 ;  /* 0x0000000000007941 */ /* 0x000fea0003800000 */
.L_x_105:
[----:B------:R-:W-:-:S03]  /*5f20*/  UMOV UR4, 0xffffffff ;  /* 0xffffffff00047882 */ /* 0x000fc60000000000 */
[----:B------:R-:W-:Y:S05]  /*5f30*/  BRA.DIV UR4, `(.L_x_118) ;  /* 0x0000000604b47947 */ /* 0x000fea000b800000 */
[----:B------:R-:W-:-:S13]  /*5f40*/  ELECT P6, URZ, PT ;  /* 0x00000000003f782f */ /* 0x000fda00038c0000 */
.L_x_137:
[----:B------:R-:W-:Y:S04]  /*5f50*/  BSSY B0, `(.L_x_119) ;  /* 0x0000046000007945 */ /* 0x000fe80003800000 */
[----:B------:R-:W-:Y:S05]  /*5f60*/  @!P6 BRA `(.L_x_120) ;  /* 0x000000040010e947 */ /* 0x000fea0003800000 */
[----:B------:R-:W-:-:S04]  /*5f70*/  LOP3.LUT R23, R23, 0x2, RZ, 0xfc, !PT ;  /* 0x0000000217177812 */ /* 0x000fc800078efcff */
[----:B------:R-:W-:-:S13]  /*5f80*/  ISETP.NE.AND P0, PT, R23, 0x3, PT ;  /* 0x000000031700780c */ /* 0x000fda0003f05270 */
[----:B------:R-:W-:Y:S05]  /*5f90*/  @!P0 BRA `(.L_x_121) ;  /* 0x0000000000048947 */ /* 0x000fea0003800000 */
[----:B------:R-:W-:Y:S01]  /*5fa0*/  BPT.TRAP 0x1 ;  /* 0x000000040000795c */ /* 0x000fe20000300000 */
.L_x_121:
[----:B------:R-:W0:Y:S01]  /*5fb0*/  S2R R5, SR_CgaCtaId ;  /* 0x0000000000057919 */ /* 0x000e220000008800 */
[----:B------:R-:W-:Y:S02]  /*5fc0*/  MOV R0, 0x400 ;  /* 0x0000040000007802 */ /* 0x000fe40000000f00 */
[----:B------:R-:W-:Y:S02]  /*5fd0*/  SHF.L.U32 R2, R3, 0x1f, RZ ;  /* 0x0000001f03027819 */ /* 0x000fe400000006ff */
[----:B0-----:R-:W-:-:S05]  /*5fe0*/  LEA R5, R5, R0, 0x18 ;  /* 0x0000000005057211 */ /* 0x001fca00078ec0ff */
[----:B------:R-:W-:-:S04]  /*5ff0*/  VIADD R5, R5, 0x38 ;  /* 0x0000003805057836 */ /* 0x000fc80000000000 */
[C---:B------:R-:W-:Y:S02]  /*6000*/  IMAD R7, R8.reuse, 0x8, R5 ;  /* 0x0000000808077824 */ /* 0x040fe400078e0205 */
[----:B------:R-:W-:Y:S02]  /*6010*/  VIADD R8, R8, 0x1 ;  /* 0x0000000108087836 */ /* 0x000fe40000000000 */
[----:B------:R-:W0:Y:S03]  /*6020*/  SYNCS.PHASECHK.TRANS64.TRYWAIT P0, [R7+URZ], R2 ;  /* 0x00000002070075a7 */ /* 0x000e26000800017f */
[----:B------:R-:W-:-:S04]  /*6030*/  ISETP.NE.AND P1, PT, R8, 0x7, PT ;  /* 0x000000070800780c */ /* 0x000fc80003f25270 */
[----:B------:R-:W-:Y:S02]  /*6040*/  SEL R0, RZ, 0x1, P1 ;  /* 0x00000001ff007807 */ /* 0x000fe40000800000 */
[----:B------:R-:W-:Y:S02]  /*6050*/  SEL R8, R8, RZ, P1 ;  /* 0x000000ff08087207 */ /* 0x000fe40000800000 */
[----:B------:R-:W-:-:S03]  /*6060*/  LOP3.LUT R9, R3, R0, RZ, 0x3c, !PT ;  /* 0x0000000003097212 */ /* 0x000fc600078e3cff */
[----:B------:R-:W-:Y:S01]  /*6070*/  IMAD R6, R8, 0x8, R5 ;  /* 0x0000000808067824 */ /* 0x000fe200078e0205 */
[----:B------:R-:W-:Y:S01]  /*6080*/  SHF.L.U32 R3, R9, 0x1f, RZ ;  /* 0x0000001f09037819 */ /* 0x000fe200000006ff */
[----:B0-----:R-:W-:Y:S06]  /*6090*/  @!P0 BRA `(.L_x_122) ;  /* 0x00000004007c8947 */ /* 0x001fec0003800000 */
.L_x_138:
[----:B------:R-:W1:Y:S01]  /*60a0*/  SYNCS.PHASECHK.TRANS64.TRYWAIT P0, [R6+URZ], R3 ;  /* 0x00000003060075a7 */ /* 0x000e62000800017f */
[----:B------:R-:W-:-:S05]  /*60b0*/  VIADD R0, R8, 0x1 ;  /* 0x0000000108007836 */ /* 0x000fca0000000000 */
[----:B------:R-:W-:-:S04]  /*60c0*/  ISETP.NE.AND P1, PT, R0, 0x7, PT ;  /* 0x000000070000780c */ /* 0x000fc80003f25270 */
[----:B0-----:R-:W-:Y:S02]  /*60d0*/  SEL R2, RZ, 0x1, P1 ;  /* 0x00000001ff027807 */ /* 0x001fe40000800000 */
[----:B------:R-:W-:Y:S02]  /*60e0*/  SEL R0, R0, RZ, P1 ;  /* 0x000000ff00007207 */ /* 0x000fe40000800000 */
[----:B------:R-:W-:-:S03]  /*60f0*/  LOP3.LUT R9, R9, R2, RZ, 0x3c, !PT ;  /* 0x0000000209097212 */ /* 0x000fc600078e3cff */
[----:B------:R-:W-:Y:S01]  /*6100*/  IMAD R7, R0, 0x8, R5 ;  /* 0x0000000800077824 */ /* 0x000fe200078e0205 */
[----:B------:R-:W-:Y:S01]  /*6110*/  SHF.L.U32 R4, R9, 0x1f, RZ ;  /* 0x0000001f09047819 */ /* 0x000fe200000006ff */
[----:B-1----:R-:W-:Y:S06]  /*6120*/  @!P0 BRA `(.L_x_123) ;  /* 0x00000004006c8947 */ /* 0x002fec0003800000 */
.L_x_139:
[----:B------:R-:W1:Y:S01]  /*6130*/  SYNCS.PHASECHK.TRANS64.TRYWAIT P0, [R7+URZ], R4 ;  /* 0x00000004070075a7 */ /* 0x000e62000800017f */
[----:B------:R-:W-:-:S05]  /*6140*/  VIADD R0, R0, 0x1 ;  /* 0x0000000100007836 */ /* 0x000fca0000000000 */
[----:B------:R-:W-:-:S04]  /*6150*/  ISETP.NE.AND P1, PT, R0, 0x7, PT ;  /* 0x000000070000780c */ /* 0x000fc80003f25270 */
[----:B------:R-:W-:Y:S02]  /*6160*/  SEL R2, RZ, 0x1, P1 ;  /* 0x00000001ff027807 */ /* 0x000fe40000800000 */
[----:B------:R-:W-:Y:S02]  /*6170*/  SEL R0, R0, RZ, P1 ;  /* 0x000000ff00007207 */ /* 0x000fe40000800000 */
[----:B------:R-:W-:-:S03]  /*6180*/  LOP3.LUT R9, R9, R2, RZ, 0x3c, !PT ;  /* 0x0000000209097212 */ /* 0x000fc600078e3cff */
[----:B0-----:R-:W-:Y:S01]  /*6190*/  IMAD R6, R0, 0x8, R5 ;  /* 0x0000000800067824 */ /* 0x001fe200078e0205 */
[----:B------:R-:W-:Y:S01]  /*61a0*/  SHF.L.U32 R3, R9, 0x1f, RZ ;  /* 0x0000001f09037819 */ /* 0x000fe200000006ff */
[----:B-1----:R-:W-:Y:S06]  /*61b0*/  @!P0 BRA `(.L_x_124) ;  /* 0x00000004005c8947 */ /* 0x002fec0003800000 */
.L_x_140:
        /* <DEDUP_REMOVED lines=9> */
.L_x_141:
        /* <DEDUP_REMOVED lines=9> */
.L_x_142:
[----:B------:R-:W1:Y:S01]  /*62e0*/  SYNCS.PHASECHK.TRANS64.TRYWAIT P0, [R6+URZ], R3 ;  /* 0x00000003060075a7 */ /* 0x000e62000800017f */
[----:B------:R-:W-:-:S05]  /*62f0*/  VIADD R0, R0, 0x1 ;  /* 0x0000000100007836 */ /* 0x000fca0000000000 */
[----:B------:R-:W-:-:S04]  /*6300*/  ISETP.NE.AND P1, PT, R0, 0x7, PT ;  /* 0x000000070000780c */ /* 0x000fc80003f25270 */
[----:B------:R-:W-:Y:S02]  /*6310*/  SEL R2, RZ, 0x1, P1 ;  /* 0x00000001ff027807 */ /* 0x000fe40000800000 */
[----:B------:R-:W-:Y:S02]  /*6320*/  SEL R0, R0, RZ, P1 ;  /* 0x000000ff00007207 */ /* 0x000fe40000800000 */
[----:B------:R-:W-:Y:S01]  /*6330*/  LOP3.LUT R2, R9, R2, RZ, 0x3c, !PT ;  /* 0x0000000209027212 */ /* 0x000fe200078e3cff */
[----:B-1----:R-:W-:Y:S06]  /*6340*/  @!P0 BRA `(.L_x_127) ;  /* 0x0000000400348947 */ /* 0x002fec0003800000 */
.L_x_143:
[----:B------:R-:W-:Y:S01]  /*6350*/  IMAD R5, R0, 0x8, R5 ;  /* 0x0000000800057824 */ /* 0x000fe200078e0205 */
[----:B------:R-:W-:-:S07]  /*6360*/  SHF.L.U32 R0, R2, 0x1f, RZ ;  /* 0x0000001f02007819 */ /* 0x000fce00000006ff */
.L_x_128:
[----:B--2---:R2:W3:Y:S02]  /*6370*/  SYNCS.PHASECHK.TRANS64.TRYWAIT P0, [R5+URZ], R0 ;  /* 0x00000000050075a7 */ /* 0x0044e4000800017f */
[----:B---3--:R-:W-:Y:S05]  /*6380*/  @!P0 NANOSLEEP.SYNCS 0x989680 ;  /* 0x009896800000895d */ /* 0x008fea0003900000 */
[----:B------:R-:W3:Y:S02]  /*6390*/  @!P0 SYNCS.PHASECHK.TRANS64 P0, [R5+URZ], R0 ;  /* 0x00000000050085a7 */ /* 0x000ee4000800007f */
[----:B---3--:R-:W-:Y:S05]  /*63a0*/  @!P0 BRA `(.L_x_128) ;  /* 0xfffffffc00f08947 */ /* 0x008fea000383ffff */
.L_x_120:
[----:B------:R-:W-:Y:S05]  /*63b0*/  BSYNC B0 ;  /* 0x0000000000007941 */ /* 0x000fea0003800000 */
.L_x_119:
[----:B------:R-:W-:Y:S05]  /*63c0*/  EXIT ;  /* 0x000000000000794d */ /* 0x000fea0003800000 */
.L_x_19:
[----:B0-----:R-:W-:-:S04]  /*63d0*/  IMAD.U32 R3, RZ, RZ, UR43 ;  /* 0x0000002bff037e24 */ /* 0x001fc8000f8e00ff */
[----:B------:R0:W1:Y:S03]  /*63e0*/  SYNCS.PHASECHK.TRANS64.TRYWAIT P0, [R3+URZ+-0x8], R0 ;  /* 0xfffff800030075a7 */ /* 0x000066000800017f */
[----:B-1----:R-:W-:Y:S05]  /*63f0*/  @!P0 NANOSLEEP.SYNCS 0x989680 ;  /* 0x009896800000895d */ /* 0x002fea0003900000 */
[----:B------:R-:W1:Y:S02]  /*6400*/  @!P0 SYNCS.PHASECHK.TRANS64 P0, [R3+URZ+-0x8], R0 ;  /* 0xfffff800030085a7 */ /* 0x000e64000800007f */
[----:B-1----:R-:W-:Y:S05]  /*6410*/  @!P0 BRA `(.L_x_19) ;  /* 0xfffffffc00ec8947 */ /* 0x002fea000383ffff */
[----:B------:R-:W-:Y:S05]  /*6420*/  BRA `(.L_x_129) ;  /* 0xffffffb400207947 */ /* 0x000fea000383ffff */
.L_x_24:
[----:B-1----:R1:W2:Y:S02]  /*6430*/  SYNCS.PHASECHK.TRANS64.TRYWAIT P1, [R3+URZ], R0 ;  /* 0x00000000030075a7 */ /* 0x0022a4000802017f */
[----:B--2---:R-:W-:Y:S05]  /*6440*/  @!P1 NANOSLEEP.SYNCS 0x989680 ;  /* 0x009896800000995d */ /* 0x004fea0003900000 */
[----:B------:R-:W2:Y:S02]  /*6450*/  @!P1 SYNCS.PHASECHK.TRANS64 P1, [R3+URZ], R0 ;  /* 0x00000000030095a7 */ /* 0x000ea4000802007f */
[----:B--2---:R-:W-:Y:S05]  /*6460*/  @!P1 BRA `(.L_x_24) ;  /* 0xfffffffc00f09947 */ /* 0x004fea000383ffff */
[----:B------:R-:W-:Y:S05]  /*6470*/  BRA `(.L_x_23) ;  /* 0xffffffb4008c7947 */ /* 0x000fea000383ffff */
.L_x_29:
[----:B-1----:R-:W-:-:S04]  /*6480*/  IMAD.U32 R5, RZ, RZ, UR4 ;  /* 0x00000004ff057e24 */ /* 0x002fc8000f8e00ff */
[----:B------:R1:W2:Y:S03]  /*6490*/  SYNCS.PHASECHK.TRANS64.TRYWAIT P1, [R5+URZ], R4 ;  /* 0x00000004050075a7 */ /* 0x0002a6000802017f */
[----:B--2---:R-:W-:Y:S05]  /*64a0*/  @!P1 NANOSLEEP.SYNCS 0x989680 ;  /* 0x009896800000995d */ /* 0x004fea0003900000 */
[----:B------:R-:W2:Y:S02]  /*64b0*/  @!P1 SYNCS.PHASECHK.TRANS64 P1, [R5+URZ], R4 ;  /* 0x00000004050095a7 */ /* 0x000ea4000802007f */
[----:B--2---:R-:W-:Y:S05]  /*64c0*/  @!P1 BRA `(.L_x_29) ;  /* 0xfffffffc00ec9947 */ /* 0x004fea000383ffff */
[----:B------:R-:W-:Y:S05]  /*64d0*/  BRA `(.L_x_28) ;  /* 0xffffffb800b47947 */ /* 0x000fea000383ffff */
.L_x_37:
[----:B0-----:R-:W-:-:S04]  /*64e0*/  IMAD.U32 R3, RZ, RZ, UR43 ;  /* 0x0000002bff037e24 */ /* 0x001fc8000f8e00ff */
[----:B------:R0:W1:Y:S03]  /*64f0*/  SYNCS.PHASECHK.TRANS64.TRYWAIT P0, [R3+URZ+0x8], R0 ;  /* 0x00000800030075a7 */ /* 0x000066000800017f */
[----:B-1----:R-:W-:Y:S05]  /*6500*/  @!P0 NANOSLEEP.SYNCS 0x989680 ;  /* 0x009896800000895d */ /* 0x002fea0003900000 */
[----:B------:R-:W1:Y:S02]  /*6510*/  @!P0 SYNCS.PHASECHK.TRANS64 P0, [R3+URZ+0x8], R0 ;  /* 0x00000800030085a7 */ /* 0x000e64000800007f */
[----:B-1----:R-:W-:Y:S05]  /*6520*/  @!P0 BRA `(.L_x_37) ;  /* 0xfffffffc00ec8947 */ /* 0x002fea000383ffff */
[----:B------:R-:W-:Y:S05]  /*6530*/  BRA `(.L_x_130) ;  /* 0xffffffc000787947 */ /* 0x000fea000383ffff */
.L_x_106:
[----:B------:R-:W-:Y:S01]  /*6540*/  BSSY B1, `(.L_x_131) ;  /* 0x0000006000017945 */ /* 0x000fe20003800000 */
[----:B------:R-:W-:-:S07]  /*6550*/  IMAD.MOV.U32 R15, RZ, RZ, -0x1 ;  /* 0xffffffffff0f7424 */ /* 0x000fce00078e00ff */
[----:B-----5:R-:W-:Y:S05]  /*6560*/  WARPSYNC.COLLECTIVE R15, `(.L_x_132) ;  /* 0x000000000f0c7348 */ /* 0x020fea0003c00000 */
[----:B------:R-:W-:Y:S02]  /*6570*/  ELECT P6, UR62, PT ;  /* 0x00000000003e782f */ /* 0x000fe400038c0000 */
[----:B------:R-:W-:Y:S01]  /*6580*/  MOV R14, UR62 ;  /* 0x0000003e000e7c02 */ /* 0x000fe20008000f00 */
[----:B-----5:R-:W-:Y:S10]  /*6590*/  ENDCOLLECTIVE ;  /* 0x000000000000791b */ /* 0x020ff40003800000 */
.L_x_132:
[----:B------:R-:W-:Y:S05]  /*65a0*/  BSYNC B1 ;  /* 0x0000000000017941 */ /* 0x000fea0003800000 */
.L_x_131:
[----:B------:R-:W-:Y:S05]  /*65b0*/  BRA `(.L_x_133) ;  /* 0xffffffec00507947 */ /* 0x000fea000383ffff */
.L_x_109:
[----:B-1----:R1:W2:Y:S02]  /*65c0*/  SYNCS.PHASECHK.TRANS64.TRYWAIT P1, [R11+URZ+0x38], R6 ;  /* 0x000038060b0075a7 */ /* 0x0022a4000802017f */
[----:B--2---:R-:W-:Y:S05]  /*65d0*/  @!P1 NANOSLEEP.SYNCS 0x989680 ;  /* 0x009896800000995d */ /* 0x004fea0003900000 */
[----:B------:R-:W2:Y:S02]  /*65e0*/  @!P1 SYNCS.PHASECHK.TRANS64 P1, [R11+URZ+0x38], R6 ;  /* 0x000038060b0095a7 */ /* 0x000ea4000802007f */
[----:B--2---:R-:W-:Y:S05]  /*65f0*/  @!P1 BRA `(.L_x_109) ;  /* 0xfffffffc00f09947 */ /* 0x004fea000383ffff */
[----:B------:R-:W-:Y:S05]  /*6600*/  BRA `(.L_x_134) ;  /* 0xffffffec00887947 */ /* 0x000fea000383ffff */
.L_x_118:
[----:B------:R-:W-:Y:S01]  /*6610*/  BSSY B0, `(.L_x_135) ;  /* 0x0000006000007945 */ /* 0x000fe20003800000 */
[----:B------:R-:W-:-:S07]  /*6620*/  IMAD.MOV.U32 R15, RZ, RZ, -0x1 ;  /* 0xffffffffff0f7424 */ /* 0x000fce00078e00ff */
[----:B-----5:R-:W-:Y:S05]  /*6630*/  WARPSYNC.COLLECTIVE R15, `(.L_x_136) ;  /* 0x000000000f0c7348 */ /* 0x020fea0003c00000 */
[----:B------:R-:W-:Y:S02]  /*6640*/  ELECT P6, UR62, PT ;  /* 0x00000000003e782f */ /* 0x000fe400038c0000 */
[----:B------:R-:W-:Y:S01]  /*6650*/  MOV R14, UR62 ;  /* 0x0000003e000e7c02 */ /* 0x000fe20008000f00 */
[----:B-----5:R-:W-:Y:S10]  /*6660*/  ENDCOLLECTIVE ;  /* 0x000000000000791b */ /* 0x020ff40003800000 */
.L_x_136:
[----:B------:R-:W-:Y:S05]  /*6670*/  BSYNC B0 ;  /* 0x0000000000007941 */ /* 0x000fea0003800000 */
.L_x_135:
[----:B------:R-:W-:Y:S05]  /*6680*/  BRA `(.L_x_137) ;  /* 0xfffffff800307947 */ /* 0x000fea000383ffff */
.L_x_122:
[----:B0-----:R0:W1:Y:S02]  /*6690*/  SYNCS.PHASECHK.TRANS64.TRYWAIT P0, [R7+URZ], R2 ;  /* 0x00000002070075a7 */ /* 0x001064000800017f */
[----:B-1----:R-:W-:Y:S05]  /*66a0*/  @!P0 NANOSLEEP.SYNCS 0x989680 ;  /* 0x009896800000895d */ /* 0x002fea0003900000 */
[----:B------:R-:W1:Y:S02]  /*66b0*/  @!P0 SYNCS.PHASECHK.TRANS64 P0, [R7+URZ], R2 ;  /* 0x00000002070085a7 */ /* 0x000e64000800007f */
[----:B-1----:R-:W-:Y:S05]  /*66c0*/  @!P0 BRA `(.L_x_122) ;  /* 0xfffffffc00f08947 */ /* 0x002fea000383ffff */
[----:B------:R-:W-:Y:S05]  /*66d0*/  BRA `(.L_x_138) ;  /* 0xfffffff800707947 */ /* 0x000fea000383ffff */
.L_x_123:
[----:B0-----:R0:W1:Y:S02]  /*66e0*/  SYNCS.PHASECHK.TRANS64.TRYWAIT P0, [R6+URZ], R3 ;  /* 0x00000003060075a7 */ /* 0x001064000800017f */
[----:B-1----:R-:W-:Y:S05]  /*66f0*/  @!P0 NANOSLEEP.SYNCS 0x989680 ;  /* 0x009896800000895d */ /* 0x002fea0003900000 */
[----:B------:R-:W1:Y:S02]  /*6700*/  @!P0 SYNCS.PHASECHK.TRANS64 P0, [R6+URZ], R3 ;  /* 0x00000003060085a7 */ /* 0x000e64000800007f */
[----:B-1----:R-:W-:Y:S05]  /*6710*/  @!P0 BRA `(.L_x_123) ;  /* 0xfffffffc00f08947 */ /* 0x002fea000383ffff */
[----:B------:R-:W-:Y:S05]  /*6720*/  BRA `(.L_x_139) ;  /* 0xfffffff800807947 */ /* 0x000fea000383ffff */
.L_x_124:
[----:B0-----:R0:W1:Y:S02]  /*6730*/  SYNCS.PHASECHK.TRANS64.TRYWAIT P0, [R7+URZ], R4 ;  /* 0x00000004070075a7 */ /* 0x001064000800017f */
[----:B-1----:R-:W-:Y:S05]  /*6740*/  @!P0 NANOSLEEP.SYNCS 0x989680 ;  /* 0x009896800000895d */ /* 0x002fea0003900000 */
[----:B------:R-:W1:Y:S02]  /*6750*/  @!P0 SYNCS.PHASECHK.TRANS64 P0, [R7+URZ], R4 ;  /* 0x00000004070085a7 */ /* 0x000e64000800007f */
[----:B-1----:R-:W-:Y:S05]  /*6760*/  @!P0 BRA `(.L_x_124) ;  /* 0xfffffffc00f08947 */ /* 0x002fea000383ffff */
[----:B------:R-:W-:Y:S05]  /*6770*/  BRA `(.L_x_140) ;  /* 0xfffffff800907947 */ /* 0x000fea000383ffff */
.L_x_125:
[----:B0-----:R0:W1:Y:S02]  /*6780*/  SYNCS.PHASECHK.TRANS64.TRYWAIT P0, [R6+URZ], R3 ;  /* 0x00000003060075a7 */ /* 0x001064000800017f */
[----:B-1----:R-:W-:Y:S05]  /*6790*/  @!P0 NANOSLEEP.SYNCS 0x989680 ;  /* 0x009896800000895d */ /* 0x002fea0003900000 */
[----:B------:R-:W1:Y:S02]  /*67a0*/  @!P0 SYNCS.PHASECHK.TRANS64 P0, [R6+URZ], R3 ;  /* 0x00000003060085a7 */ /* 0x000e64000800007f */
[----:B-1----:R-:W-:Y:S05]  /*67b0*/  @!P0 BRA `(.L_x_125) ;  /* 0xfffffffc00f08947 */ /* 0x002fea000383ffff */
[----:B------:R-:W-:Y:S05]  /*67c0*/  BRA `(.L_x_141) ;  /* 0xfffffff800a07947 */ /* 0x000fea000383ffff */
.L_x_126:
[----:B0-----:R0:W1:Y:S02]  /*67d0*/  SYNCS.PHASECHK.TRANS64.TRYWAIT P0, [R7+URZ], R4 ;  /* 0x00000004070075a7 */ /* 0x001064000800017f */
[----:B-1----:R-:W-:Y:S05]  /*67e0*/  @!P0 NANOSLEEP.SYNCS 0x989680 ;  /* 0x009896800000895d */ /* 0x002fea0003900000 */
[----:B------:R-:W1:Y:S02]  /*67f0*/  @!P0 SYNCS.PHASECHK.TRANS64 P0, [R7+URZ], R4 ;  /* 0x00000004070085a7 */ /* 0x000e64000800007f */
[----:B-1----:R-:W-:Y:S05]  /*6800*/  @!P0 BRA `(.L_x_126) ;  /* 0xfffffffc00f08947 */ /* 0x002fea000383ffff */
[----:B------:R-:W-:Y:S05]  /*6810*/  BRA `(.L_x_142) ;  /* 0xfffffff800b07947 */ /* 0x000fea000383ffff */
.L_x_127:
[----:B-1----:R1:W2:Y:S02]  /*6820*/  SYNCS.PHASECHK.TRANS64.TRYWAIT P0, [R6+URZ], R3 ;  /* 0x00000003060075a7 */ /* 0x0022a4000800017f */
[----:B--2---:R-:W-:Y:S05]  /*6830*/  @!P0 NANOSLEEP.SYNCS 0x989680 ;  /* 0x009896800000895d */ /* 0x004fea0003900000 */
[----:B------:R-:W2:Y:S02]  /*6840*/  @!P0 SYNCS.PHASECHK.TRANS64 P0, [R6+URZ], R3 ;  /* 0x00000003060085a7 */ /* 0x000ea4000800007f */
[----:B--2---:R-:W-:Y:S05]  /*6850*/  @!P0 BRA `(.L_x_127) ;  /* 0xfffffffc00f08947 */ /* 0x004fea000383ffff */
[----:B------:R-:W-:Y:S05]  /*6860*/  BRA `(.L_x_143) ;  /* 0xfffffff800b87947 */ /* 0x000fea000383ffff */
.L_x_144:
[----:B------:R-:W-:-:S00]  /*6870*/  BRA `(.L_x_144) ;  /* 0xfffffffc00fc7947 */ /* 0x000fc0000383ffff */
[----:B------:R-:W-:-:S00]  /*6880*/  NOP ;  /* 0x0000000000007918 */ /* 0x000fc00000000000 */
[----:B------:R-:W-:-:S00]  /*6890*/  NOP ;  /* 0x0000000000007918 */ /* 0x000fc00000000000 */
[----:B------:R-:W-:-:S00]  /*68a0*/  NOP ;  /* 0x0000000000007918 */ /* 0x000fc00000000000 */
[----:B------:R-:W-:-:S00]  /*68b0*/  NOP ;  /* 0x0000000000007918 */ /* 0x000fc00000000000 */
[----:B------:R-:W-:-:S00]  /*68c0*/  NOP ;  /* 0x0000000000007918 */ /* 0x000fc00000000000 */
[----:B------:R-:W-:-:S00]  /*68d0*/  NOP ;  /* 0x0000000000007918 */ /* 0x000fc00000000000 */
[----:B------:R-:W-:-:S00]  /*68e0*/  NOP ;  /* 0x0000000000007918 */ /* 0x000fc00000000000 */
[----:B------:R-:W-:-:S00]  /*68f0*/  NOP ;  /* 0x0000000000007918 */ /* 0x000fc00000000000 */
.L_x_145:


//--------------------- .nv.global.init           --------------------------
	.section	.nv.global.init,"aw",@progbits
.nv.global.init:
	.type		$str$22,@object
	.size		$str$22,($str$23 - $str$22)
$str$22:
        /*0000*/ 	.byte	0x6b, 0x5f, 0x74, 0x69, 0x6c, 0x65, 0x5f, 0x63, 0x6f, 0x75, 0x6e, 0x74, 0x20, 0x3e, 0x3d, 0x20
        /*0010*/ 	.byte	0x31, 0x00
	.type		$str$23,@object
	.size		$str$23,(__unnamed_1 - $str$23)
$str$23:
        /*0012*/ 	.byte	0x2f, 0x74, 0x6d, 0x70, 0x2f, 0x63, 0x75, 0x74, 0x6c, 0x61, 0x73, 0x73, 0x5f, 0x73, 0x77, 0x65
        /*0022*/ 	.byte	0x65, 0x70, 0x5f, 0x73, 0x72, 0x63, 0x2f, 0x69, 0x6e, 0x63, 0x6c, 0x75, 0x64, 0x65, 0x2f, 0x63
        /*0032*/ 	.byte	0x75, 0x74, 0x6c, 0x61, 0x73, 0x73, 0x2f, 0x67, 0x65, 0x6d, 0x6d, 0x2f, 0x63, 0x6f, 0x6c, 0x6c
        /*0042*/ 	.byte	0x65, 0x63, 0x74, 0x69, 0x76, 0x65, 0x2f, 0x73, 0x6d, 0x39, 0x30, 0x5f, 0x6d, 0x6d, 0x61, 0x5f
        /*0052*/ 	.byte	0x74, 0x6d, 0x61, 0x5f, 0x67, 0x6d, 0x6d, 0x61, 0x5f, 0x73, 0x73, 0x5f, 0x77, 0x61, 0x72, 0x70
        /*0062*/ 	.byte	0x73, 0x70, 0x65, 0x63, 0x69, 0x61, 0x6c, 0x69, 0x7a, 0x65, 0x64, 0x2e, 0x68, 0x70, 0x70, 0x00
	.type		__unnamed_1,@object
	.size		__unnamed_1,(.L_0 - __unnamed_1)
__unnamed_1:
        /*0072*/ 	.byte	0x76, 0x6f, 0x69, 0x64, 0x20, 0x63, 0x75, 0x74, 0x6c, 0x61, 0x73, 0x73, 0x3a, 0x3a, 0x67, 0x65
        /* <DEDUP_REMOVED lines=181> */
        /*0bd2*/ 	.byte	0x79, 0x5d, 0x00
.L_0:


//--------------------- .nv.shared._ZN7cutlass13device_kernelINS_4gemm6kernel13GemmUniversalIN4cute5tupleIJiiiiEEENS1_10collective13CollectiveMmaINS1_34MainloopSm90TmaGmmaWarpSpecializedILi7ENS5_IJNS4_1CILi2EEESB_NSA_ILi1EEEEEENS1_32KernelTmaWarpSpecializedPingpongEEENS5_IJNSA_ILi64EEESG_NSA_ILi128EEEEEENS_10bfloat16_tENS5_IJlSC_lEEESJ_SK_NS4_8TiledMMAINS4_8MMA_AtomIJNS4_4SM904GMMA27MMA_64x64x16_F32BF16BF16_SSILNSO_5MajorE0ELSQ_0ELNSO_7ScaleInE1ELSR_1EEEEEENS4_6LayoutINS5_IJSC_SC_SC_EEENS5_IJNSA_ILi0EEESW_SW_EEEEENS5_IJNS4_10UnderscoreESZ_SZ_EEEEENS4_23SM90_TMA_LOAD_MULTICASTENS4_14ComposedLayoutINS4_7SwizzleILi3ELi4ELi3EEENS4_18smem_ptr_flag_bitsILi16EEENSU_INS5_IJNSA_ILi8EEESG_EEENS5_IJSG_SC_EEEEEEEvNS4_8identityES12_S1C_vS1D_EENS_8epilogue10collective6detail29Sm90TmaWarpSpecializedAdapterINS1G_15DefaultEpilogueISJ_SK_SK_NS1F_6thread17LinearCombinationISJ_Li1EffLNS1K_9ScaleType4KindE0ELNS_15FloatRoundStyleE2ESJ_EENS1_15EpilogueDefaultEEEEEvvEEEEvNT_6ParamsE --------------------------
	.section	.nv.shared._ZN7cutlass13device_kernelINS_4gemm6kernel13GemmUniversalIN4cute5tupleIJiiiiEEENS1_10collective13CollectiveMmaINS1_34MainloopSm90TmaGmmaWarpSpecializedILi7ENS5_IJNS4_1CILi2EEESB_NSA_ILi1EEEEEENS1_32KernelTmaWarpSpecializedPingpongEEENS5_IJNSA_ILi64EEESG_NSA_ILi128EEEEEENS_10bfloat16_tENS5_IJlSC_lEEESJ_SK_NS4_8TiledMMAINS4_8MMA_AtomIJNS4_4SM904GMMA27MMA_64x64x16_F32BF16BF16_SSILNSO_5MajorE0ELSQ_0ELNSO_7ScaleInE1ELSR_1EEEEEENS4_6LayoutINS5_IJSC_SC_SC_EEENS5_IJNSA_ILi0EEESW_SW_EEEEENS5_IJNS4_10UnderscoreESZ_SZ_EEEEENS4_23SM90_TMA_LOAD_MULTICASTENS4_14ComposedLayoutINS4_7SwizzleILi3ELi4ELi3EEENS4_18smem_ptr_flag_bitsILi16EEENSU_INS5_IJNSA_ILi8EEESG_EEENS5_IJSG_SC_EEEEEEEvNS4_8identityES12_S1C_vS1D_EENS_8epilogue10collective6detail29Sm90TmaWarpSpecializedAdapterINS1G_15DefaultEpilogueISJ_SK_SK_NS1F_6thread17LinearCombinationISJ_Li1EffLNS1K_9ScaleType4KindE0ELNS_15FloatRoundStyleE2ESJ_EENS1_15EpilogueDefaultEEEEEvvEEEEvNT_6ParamsE,"aw",@nobits
	.sectionflags	@""
	.align	16
	.zero		1024


//--------------------- .nv.shared.reserved.0     --------------------------
	.section	.nv.shared.reserved.0,"aw",@nobits
	.weak		__nv_reservedSMEM_offset_0_alias
	.size		__nv_reservedSMEM_offset_0_alias, 0, 0
	.other		__nv_reservedSMEM_offset_0_alias,@"STO_CUDA_RESERVED_SHARED STV_DEFAULT"
__nv_reservedSMEM_offset_0_alias:
	.zero		0


//--------------------- .nv.global                --------------------------
	.section	.nv.global,"aw",@nobits
.nv.global:
	.type		_ZN40_INTERNAL_94a110d8_4_k_cu_8ee3fdb1_180044cute1_E,@object
	.size		_ZN40_INTERNAL_94a110d8_4_k_cu_8ee3fdb1_180044cute1_E,(_ZN40_INTERNAL_94a110d8_4_k_cu_8ee3fdb1_180044cuda3std3__45__cpo6cbeginE - _ZN40_INTERNAL_94a110d8_4_k_cu_8ee3fdb1_180044cute1_E)
_ZN40_INTERNAL_94a110d8_4_k_cu_8ee3fdb1_180044cute1_E:
	.zero		1
	.type		_ZN40_INTERNAL_94a110d8_4_k_cu_8ee3fdb1_180044cuda3std3__45__cpo6cbeginE,@object
	.size		_ZN40_INTERNAL_94a110d8_4_k_cu_8ee3fdb1_180044cuda3std3__45__cpo6cbeginE,(_ZN40_INTERNAL_94a110d8_4_k_cu_8ee3fdb1_180044cuda3std3__48in_placeE - _ZN40_INTERNAL_94a110d8_4_k_cu_8ee3fdb1_180044cuda3std3__45__cpo6cbeginE)
_ZN40_INTERNAL_94a110d8_4_k_cu_8ee3fdb1_180044cuda3std3__45__cpo6cbeginE:
	.zero		1
	.type		_ZN40_INTERNAL_94a110d8_4_k_cu_8ee3fdb1_180044cuda3std3__48in_placeE,@object
	.size		_ZN40_INTERNAL_94a110d8_4_k_cu_8ee3fdb1_180044cuda3std3__48in_placeE,(_ZN40_INTERNAL_94a110d8_4_k_cu_8ee3fdb1_180044cuda3std6ranges3__45__cpo9iter_moveE - _ZN40_INTERNAL_94a110d8_4_k_cu_8ee3fdb1_180044cuda3std3__48in_placeE)
_ZN40_INTERNAL_94a110d8_4_k_cu_8ee3fdb1_180044cuda3std3__48in_placeE:
	.zero		1
	.type		_ZN40_INTERNAL_94a110d8_4_k_cu_8ee3fdb1_180044cuda3std6ranges3__45__cpo9iter_moveE,@object
	.size		_ZN40_INTERNAL_94a110d8_4_k_cu_8ee3fdb1_180044cuda3std6ranges3__45__cpo9iter_moveE,(_ZN40_INTERNAL_94a110d8_4_k_cu_8ee3fdb1_180044cuda3std3__45__cpo5beginE - _ZN40_INTERNAL_94a110d8_4_k_cu_8ee3fdb1_180044cuda3std6ranges3__45__cpo9iter_moveE)
_ZN40_INTERNAL_94a110d8_4_k_cu_8ee3fdb1_180044cuda3std6ranges3__45__cpo9iter_moveE:
	.zero		1
	.type		_ZN40_INTERNAL_94a110d8_4_k_cu_8ee3fdb1_180044cuda3std3__45__cpo5beginE,@object
	.size		_ZN40_INTERNAL_94a110d8_4_k_cu_8ee3fdb1_180044cuda3std3__45__cpo5beginE,(_ZN40_INTERNAL_94a110d8_4_k_cu_8ee3fdb1_180044cuda3std3__442_GLOBAL__N__94a110d8_4_k_cu_8ee3fdb1_180046ignoreE - _ZN40_INTERNAL_94a110d8_4_k_cu_8ee3fdb1_180044cuda3std3__45__cpo5beginE)
_ZN40_INTERNAL_94a110d8_4_k_cu_8ee3fdb1_180044cuda3std3__45__cpo5beginE:
	.zero		1
	.type		_ZN40_INTERNAL_94a110d8_4_k_cu_8ee3fdb1_180044cuda3std3__442_GLOBAL__N__94a110d8_4_k_cu_8ee3fdb1_180046ignoreE,@object
	.size		_ZN40_INTERNAL_94a110d8_4_k_cu_8ee3fdb1_180044cuda3std3__442_GLOBAL__N__94a110d8_4_k_cu_8ee3fdb1_180046ignoreE,(_ZN40_INTERNAL_94a110d8_4_k_cu_8ee3fdb1_180044cute7productE - _ZN40_INTERNAL_94a110d8_4_k_cu_8ee3fdb1_180044cuda3std3__442_GLOBAL__N__94a110d8_4_k_cu_8ee3fdb1_180046ignoreE)
_ZN40_INTERNAL_94a110d8_4_k_cu_8ee3fdb1_180044cuda3std3__442_GLOBAL__N__94a110d8_4_k_cu_8ee3fdb1_180046ignoreE:
	.zero		1
	.type		_ZN40_INTERNAL_94a110d8_4_k_cu_8ee3fdb1_180044cute7productE,@object
	.size		_ZN40_INTERNAL_94a110d8_4_k_cu_8ee3fdb1_180044cute7productE,(_ZN40_INTERNAL_94a110d8_4_k_cu_8ee3fdb1_180044cuda3std3__45__cpo3endE - _ZN40_INTERNAL_94a110d8_4_k_cu_8ee3fdb1_180044cute7productE)
_ZN40_INTERNAL_94a110d8_4_k_cu_8ee3fdb1_180044cute7productE:
	.zero		1
	.type		_ZN40_INTERNAL_94a110d8_4_k_cu_8ee3fdb1_180044cuda3std3__45__cpo3endE,@object
	.size		_ZN40_INTERNAL_94a110d8_4_k_cu_8ee3fdb1_180044cuda3std3__45__cpo3endE,(_ZN40_INTERNAL_94a110d8_4_k_cu_8ee3fdb1_180044cuda3std3__419piecewise_constructE - _ZN40_INTERNAL_94a110d8_4_k_cu_8ee3fdb1_180044cuda3std3__45__cpo3endE)
_ZN40_INTERNAL_94a110d8_4_k_cu_8ee3fdb1_180044cuda3std3__45__cpo3endE:
	.zero		1
	.type		_ZN40_INTERNAL_94a110d8_4_k_cu_8ee3fdb1_180044cuda3std3__419piecewise_constructE,@object
	.size		_ZN40_INTERNAL_94a110d8_4_k_cu_8ee3fdb1_180044cuda3std3__419piecewise_constructE,(_ZN40_INTERNAL_94a110d8_4_k_cu_8ee3fdb1_180044cuda3std3__45__cpo4cendE - _ZN40_INTERNAL_94a110d8_4_k_cu_8ee3fdb1_180044cuda3std3__419piecewise_constructE)
_ZN40_INTERNAL_94a110d8_4_k_cu_8ee3fdb1_180044cuda3std3__419piecewise_constructE:
	.zero		1
	.type		_ZN40_INTERNAL_94a110d8_4_k_cu_8ee3fdb1_180044cuda3std3__45__cpo4cendE,@object
	.size		_ZN40_INTERNAL_94a110d8_4_k_cu_8ee3fdb1_180044cuda3std3__45__cpo4cendE,(_ZN40_INTERNAL_94a110d8_4_k_cu_8ee3fdb1_180044cuda3std6ranges3__45__cpo4swapE - _ZN40_INTERNAL_94a110d8_4_k_cu_8ee3fdb1_180044cuda3std3__45__cpo4cendE)
_ZN40_INTERNAL_94a110d8_4_k_cu_8ee3fdb1_180044cuda3std3__45__cpo4cendE:
	.zero		1
	.type		_ZN40_INTERNAL_94a110d8_4_k_cu_8ee3fdb1_180044cuda3std6ranges3__45__cpo4swapE,@object
	.size		_ZN40_INTERNAL_94a110d8_4_k_cu_8ee3fdb1_180044cuda3std6ranges3__45__cpo4swapE,(.L_8 - _ZN40_INTERNAL_94a110d8_4_k_cu_8ee3fdb1_180044cuda3std6ranges3__45__cpo4swapE)
_ZN40_INTERNAL_94a110d8_4_k_cu_8ee3fdb1_180044cuda3std6ranges3__45__cpo4swapE:
	.zero		1
.L_8:


//--------------------- .nv.constant0._ZN7cutlass13device_kernelINS_4gemm6kernel13GemmUniversalIN4cute5tupleIJiiiiEEENS1_10collective13CollectiveMmaINS1_34MainloopSm90TmaGmmaWarpSpecializedILi7ENS5_IJNS4_1CILi2EEESB_NSA_ILi1EEEEEENS1_32KernelTmaWarpSpecializedPingpongEEENS5_IJNSA_ILi64EEESG_NSA_ILi128EEEEEENS_10bfloat16_tENS5_IJlSC_lEEESJ_SK_NS4_8TiledMMAINS4_8MMA_AtomIJNS4_4SM904GMMA27MMA_64x64x16_F32BF16BF16_SSILNSO_5MajorE0ELSQ_0ELNSO_7ScaleInE1ELSR_1EEEEEENS4_6LayoutINS5_IJSC_SC_SC_EEENS5_IJNSA_ILi0EEESW_SW_EEEEENS5_IJNS4_10UnderscoreESZ_SZ_EEEEENS4_23SM90_TMA_LOAD_MULTICASTENS4_14ComposedLayoutINS4_7SwizzleILi3ELi4ELi3EEENS4_18smem_ptr_flag_bitsILi16EEENSU_INS5_IJNSA_ILi8EEESG_EEENS5_IJSG_SC_EEEEEEEvNS4_8identityES12_S1C_vS1D_EENS_8epilogue10collective6detail29Sm90TmaWarpSpecializedAdapterINS1G_15DefaultEpilogueISJ_SK_SK_NS1F_6thread17LinearCombinationISJ_Li1EffLNS1K_9ScaleType4KindE0ELNS_15FloatRoundStyleE2ESJ_EENS1_15EpilogueDefaultEEEEEvvEEEEvNT_6ParamsE --------------------------
	.section	.nv.constant0._ZN7cutlass13device_kernelINS_4gemm6kernel13GemmUniversalIN4cute5tupleIJiiiiEEENS1_10collective13CollectiveMmaINS1_34MainloopSm90TmaGmmaWarpSpecializedILi7ENS5_IJNS4_1CILi2EEESB_NSA_ILi1EEEEEENS1_32KernelTmaWarpSpecializedPingpongEEENS5_IJNSA_ILi64EEESG_NSA_ILi128EEEEEENS_10bfloat16_tENS5_IJlSC_lEEESJ_SK_NS4_8TiledMMAINS4_8MMA_AtomIJNS4_4SM904GMMA27MMA_64x64x16_F32BF16BF16_SSILNSO_5MajorE0ELSQ_0ELNSO_7ScaleInE1ELSR_1EEEEEENS4_6LayoutINS5_IJSC_SC_SC_EEENS5_IJNSA_ILi0EEESW_SW_EEEEENS5_IJNS4_10UnderscoreESZ_SZ_EEEEENS4_23SM90_TMA_LOAD_MULTICASTENS4_14ComposedLayoutINS4_7SwizzleILi3ELi4ELi3EEENS4_18smem_ptr_flag_bitsILi16EEENSU_INS5_IJNSA_ILi8EEESG_EEENS5_IJSG_SC_EEEEEEEvNS4_8identityES12_S1C_vS1D_EENS_8epilogue10collective6detail29Sm90TmaWarpSpecializedAdapterINS1G_15DefaultEpilogueISJ_SK_SK_NS1F_6thread17LinearCombinationISJ_Li1EffLNS1K_9ScaleType4KindE0ELNS_15FloatRoundStyleE2ESJ_EENS1_15EpilogueDefaultEEEEEvvEEEEvNT_6ParamsE,"a",@progbits
	.sectionflags	@""
	.align	4
.nv.constant0._ZN7cutlass13device_kernelINS_4gemm6kernel13GemmUniversalIN4cute5tupleIJiiiiEEENS1_10collective13CollectiveMmaINS1_34MainloopSm90TmaGmmaWarpSpecializedILi7ENS5_IJNS4_1CILi2EEESB_NSA_ILi1EEEEEENS1_32KernelTmaWarpSpecializedPingpongEEENS5_IJNSA_ILi64EEESG_NSA_ILi128EEEEEENS_10bfloat16_tENS5_IJlSC_lEEESJ_SK_NS4_8TiledMMAINS4_8MMA_AtomIJNS4_4SM904GMMA27MMA_64x64x16_F32BF16BF16_SSILNSO_5MajorE0ELSQ_0ELNSO_7ScaleInE1ELSR_1EEEEEENS4_6LayoutINS5_IJSC_SC_SC_EEENS5_IJNSA_ILi0EEESW_SW_EEEEENS5_IJNS4_10UnderscoreESZ_SZ_EEEEENS4_23SM90_TMA_LOAD_MULTICASTENS4_14ComposedLayoutINS4_7SwizzleILi3ELi4ELi3EEENS4_18smem_ptr_flag_bitsILi16EEENSU_INS5_IJNSA_ILi8EEESG_EEENS5_IJSG_SC_EEEEEEEvNS4_8identityES12_S1C_vS1D_EENS_8epilogue10collective6detail29Sm90TmaWarpSpecializedAdapterINS1G_15DefaultEpilogueISJ_SK_SK_NS1F_6thread17LinearCombinationISJ_Li1EffLNS1K_9ScaleType4KindE0ELNS_15FloatRoundStyleE2ESJ_EENS1_15EpilogueDefaultEEEEEvvEEEEvNT_6ParamsE:
	.zero		1664


//--------------------- SYMBOLS --------------------------

	.type		.nv.reservedSmem.offset0,@object
	.size		.nv.reservedSmem.offset0,0x4
	.type		__assertfail,@function
